	.target	sm_90a

	.elftype	@"ET_EXEC"


//--------------------- .note.nv.tkinfo           --------------------------
	.section	.note.nv.tkinfo,"",@"SHT_NOTE"
	.sectionflags	@"SHF_NOTE_NV_TKINFO"
	.tkinfo
        /*0018*/ 	.word	0x00000002
        /*0030*/ 	.string	""
        /*0030*/ 	.string	"ptxas"
        /*0030*/ 	.string	"Cuda compilation tools, release 13.0, V13.0.88"
        /*0030*/ 	.string	"Build cuda_13.0.r13.0/compiler.36424714_0"
        /*0030*/ 	.string	"-arch sm_90a -m 64 "



//--------------------- .note.nv.cuinfo           --------------------------
	.section	.note.nv.cuinfo,"",@"SHT_NOTE"
	.sectionflags	@"SHF_NOTE_NV_CUINFO"
        /*0018*/ 	.short	0x0002
        /*001a*/ 	.short	0x005a
        /*001c*/ 	.short	0x0082
	.zero		2


//--------------------- .nv.info                  --------------------------
	.section	.nv.info,"",@"SHT_CUDA_INFO"
	.align	4


	//----- nvinfo : EIATTR_REGCOUNT
	.align		4
        /*0000*/ 	.byte	0x04, 0x2f
        /*0002*/ 	.short	(.L_12 - .L_11)
	.align		4
.L_11:
        /*0004*/ 	.word	index@(_ZN7cutlass13device_kernelIN5flash19enable_sm80_to_sm89INS1_16FlashAttnFwdSm80INS1_25CollectiveMainloopFwdSm80ILi8ELi2ELb0EN4cute5tupleIJNS5_1CILi128EEENS7_ILi64EEENS7_ILi192EEEEEELi192ENS_10bfloat16_tEfNS_4arch4Sm80ELb1ELb0ELb0ELb1ELb1ELb1ELb1ELb1EEENS1_21CollectiveEpilogueFwdINS6_IJS8_SA_S9_EEENS6_IJNS7_ILi1EEESI_SI_EEESC_SE_Li256ELb1ELb1ELb1ELb0EEENS1_36VarlenDynamicPersistentTileSchedulerILi128ELi64ELi256ELi256ELb1ELb1ELb0ELb1ELb1ELb1EEEEEEEEEvNT_6ParamsE)
        /*0008*/ 	.word	0x00000004


	//----- nvinfo : EIATTR_FRAME_SIZE
	.align		4
.L_12:
        /*000c*/ 	.byte	0x04, 0x11
        /*000e*/ 	.short	(.L_14 - .L_13)
	.align		4
.L_13:
        /*0010*/ 	.word	index@(_ZN7cutlass13device_kernelIN5flash19enable_sm80_to_sm89INS1_16FlashAttnFwdSm80INS1_25CollectiveMainloopFwdSm80ILi8ELi2ELb0EN4cute5tupleIJNS5_1CILi128EEENS7_ILi64EEENS7_ILi192EEEEEELi192ENS_10bfloat16_tEfNS_4arch4Sm80ELb1ELb0ELb0ELb1ELb1ELb1ELb1ELb1EEENS1_21CollectiveEpilogueFwdINS6_IJS8_SA_S9_EEENS6_IJNS7_ILi1EEESI_SI_EEESC_SE_Li256ELb1ELb1ELb1ELb0EEENS1_36VarlenDynamicPersistentTileSchedulerILi128ELi64ELi256ELi256ELb1ELb1ELb0ELb1ELb1ELb1EEEEEEEEEvNT_6ParamsE)
        /*0014*/ 	.word	0x00000000


	//----- nvinfo : EIATTR_REGCOUNT
	.align		4
.L_14:
        /*0018*/ 	.byte	0x04, 0x2f
        /*001a*/ 	.short	(.L_16 - .L_15)
	.align		4
.L_15:
        /*001c*/ 	.word	index@(_ZN7cutlass13device_kernelIN5flash19enable_sm80_to_sm89INS1_16FlashAttnFwdSm80INS1_25CollectiveMainloopFwdSm80ILi8ELi2ELb0EN4cute5tupleIJNS5_1CILi128EEENS7_ILi64EEENS7_ILi192EEEEEELi192ENS_10bfloat16_tEfNS_4arch4Sm80ELb1ELb0ELb0ELb1ELb1ELb0ELb1ELb1EEENS1_21CollectiveEpilogueFwdINS6_IJS8_SA_S9_EEENS6_IJNS7_ILi1EEESI_SI_EEESC_SE_Li256ELb1ELb1ELb1ELb0EEENS1_36VarlenDynamicPersistentTileSchedulerILi128ELi64ELi256ELi256ELb1ELb1ELb0ELb1ELb1ELb1EEEEEEEEEvNT_6ParamsE)
        /*0020*/ 	.word	0x00000004


	//----- nvinfo : EIATTR_FRAME_SIZE
	.align		4
.L_16:
        /*0024*/ 	.byte	0x04, 0x11
        /*0026*/ 	.short	(.L_18 - .L_17)
	.align		4
.L_17:
        /*0028*/ 	.word	index@(_ZN7cutlass13device_kernelIN5flash19enable_sm80_to_sm89INS1_16FlashAttnFwdSm80INS1_25CollectiveMainloopFwdSm80ILi8ELi2ELb0EN4cute5tupleIJNS5_1CILi128EEENS7_ILi64EEENS7_ILi192EEEEEELi192ENS_10bfloat16_tEfNS_4arch4Sm80ELb1ELb0ELb0ELb1ELb1ELb0ELb1ELb1EEENS1_21CollectiveEpilogueFwdINS6_IJS8_SA_S9_EEENS6_IJNS7_ILi1EEESI_SI_EEESC_SE_Li256ELb1ELb1ELb1ELb0EEENS1_36VarlenDynamicPersistentTileSchedulerILi128ELi64ELi256ELi256ELb1ELb1ELb0ELb1ELb1ELb1EEEEEEEEEvNT_6ParamsE)
        /*002c*/ 	.word	0x00000000


	//----- nvinfo : EIATTR_REGCOUNT
	.align		4
.L_18:
        /*0030*/ 	.byte	0x04, 0x2f
        /*0032*/ 	.short	(.L_20 - .L_19)
	.align		4
.L_19:
        /*0034*/ 	.word	index@(_ZN7cutlass13device_kernelIN5flash19enable_sm80_to_sm89INS1_16FlashAttnFwdSm80INS1_25CollectiveMainloopFwdSm80ILi8ELi2ELb0EN4cute5tupleIJNS5_1CILi128EEENS7_ILi64EEENS7_ILi192EEEEEELi192ENS_10bfloat16_tEfNS_4arch4Sm80ELb1ELb0ELb0ELb0ELb1ELb0ELb1ELb1EEENS1_21CollectiveEpilogueFwdINS6_IJS8_SA_S9_EEENS6_IJNS7_ILi1EEESI_SI_EEESC_SE_Li256ELb0ELb1ELb1ELb0EEENS1_30DynamicPersistentTileSchedulerILi256ELi256ELb1ELb1ELb0EEEEEEEEEvNT_6ParamsE)
        /*0038*/ 	.word	0x00000004


	//----- nvinfo : EIATTR_FRAME_SIZE
	.align		4
.L_20:
        /*003c*/ 	.byte	0x04, 0x11
        /*003e*/ 	.short	(.L_22 - .L_21)
	.align		4
.L_21:
        /*0040*/ 	.word	index@(_ZN7cutlass13device_kernelIN5flash19enable_sm80_to_sm89INS1_16FlashAttnFwdSm80INS1_25CollectiveMainloopFwdSm80ILi8ELi2ELb0EN4cute5tupleIJNS5_1CILi128EEENS7_ILi64EEENS7_ILi192EEEEEELi192ENS_10bfloat16_tEfNS_4arch4Sm80ELb1ELb0ELb0ELb0ELb1ELb0ELb1ELb1EEENS1_21CollectiveEpilogueFwdINS6_IJS8_SA_S9_EEENS6_IJNS7_ILi1EEESI_SI_EEESC_SE_Li256ELb0ELb1ELb1ELb0EEENS1_30DynamicPersistentTileSchedulerILi256ELi256ELb1ELb1ELb0EEEEEEEEEvNT_6ParamsE)
        /*0044*/ 	.word	0x00000000


	//----- nvinfo : EIATTR_REGCOUNT
	.align		4
.L_22:
        /*0048*/ 	.byte	0x04, 0x2f
        /*004a*/ 	.short	(.L_24 - .L_23)
	.align		4
.L_23:
        /*004c*/ 	.word	index@(_ZN7cutlass13device_kernelIN5flash19enable_sm80_to_sm89INS1_16FlashAttnFwdSm80INS1_25CollectiveMainloopFwdSm80ILi8ELi2ELb0EN4cute5tupleIJNS5_1CILi128EEENS7_ILi64EEENS7_ILi192EEEEEELi192ENS_10bfloat16_tEfNS_4arch4Sm80ELb0ELb1ELb0ELb1ELb1ELb1ELb1ELb1EEENS1_21CollectiveEpilogueFwdINS6_IJS8_SA_S9_EEENS6_IJNS7_ILi1EEESI_SI_EEESC_SE_Li256ELb1ELb1ELb1ELb0EEENS1_36VarlenDynamicPersistentTileSchedulerILi128ELi64ELi256ELi256ELb1ELb1ELb0ELb1ELb0ELb1EEEEEEEEEvNT_6ParamsE)
        /*0050*/ 	.word	0x00000004


	//----- nvinfo : EIATTR_FRAME_SIZE
	.align		4
.L_24:
        /*0054*/ 	.byte	0x04, 0x11
        /*0056*/ 	.short	(.L_26 - .L_25)
	.align		4
.L_25:
        /*0058*/ 	.word	index@(_ZN7cutlass13device_kernelIN5flash19enable_sm80_to_sm89INS1_16FlashAttnFwdSm80INS1_25CollectiveMainloopFwdSm80ILi8ELi2ELb0EN4cute5tupleIJNS5_1CILi128EEENS7_ILi64EEENS7_ILi192EEEEEELi192ENS_10bfloat16_tEfNS_4arch4Sm80ELb0ELb1ELb0ELb1ELb1ELb1ELb1ELb1EEENS1_21CollectiveEpilogueFwdINS6_IJS8_SA_S9_EEENS6_IJNS7_ILi1EEESI_SI_EEESC_SE_Li256ELb1ELb1ELb1ELb0EEENS1_36VarlenDynamicPersistentTileSchedulerILi128ELi64ELi256ELi256ELb1ELb1ELb0ELb1ELb0ELb1EEEEEEEEEvNT_6ParamsE)
        /*005c*/ 	.word	0x00000000


	//----- nvinfo : EIATTR_REGCOUNT
	.align		4
.L_26:
        /*0060*/ 	.byte	0x04, 0x2f
        /*0062*/ 	.short	(.L_28 - .L_27)
	.align		4
.L_27:
        /*0064*/ 	.word	index@(_ZN7cutlass13device_kernelIN5flash19enable_sm80_to_sm89INS1_16FlashAttnFwdSm80INS1_25CollectiveMainloopFwdSm80ILi8ELi2ELb0EN4cute5tupleIJNS5_1CILi128EEENS7_ILi64EEENS7_ILi192EEEEEELi192ENS_10bfloat16_tEfNS_4arch4Sm80ELb0ELb1ELb0ELb1ELb1ELb0ELb1ELb1EEENS1_21CollectiveEpilogueFwdINS6_IJS8_SA_S9_EEENS6_IJNS7_ILi1EEESI_SI_EEESC_SE_Li256ELb1ELb1ELb1ELb0EEENS1_36VarlenDynamicPersistentTileSchedulerILi128ELi64ELi256ELi256ELb1ELb1ELb0ELb1ELb0ELb1EEEEEEEEEvNT_6ParamsE)
        /*0068*/ 	.word	0x00000004


	//----- nvinfo : EIATTR_FRAME_SIZE
	.align		4
.L_28:
        /*006c*/ 	.byte	0x04, 0x11
        /*006e*/ 	.short	(.L_30 - .L_29)
	.align		4
.L_29:
        /*0070*/ 	.word	index@(_ZN7cutlass13device_kernelIN5flash19enable_sm80_to_sm89INS1_16FlashAttnFwdSm80INS1_25CollectiveMainloopFwdSm80ILi8ELi2ELb0EN4cute5tupleIJNS5_1CILi128EEENS7_ILi64EEENS7_ILi192EEEEEELi192ENS_10bfloat16_tEfNS_4arch4Sm80ELb0ELb1ELb0ELb1ELb1ELb0ELb1ELb1EEENS1_21CollectiveEpilogueFwdINS6_IJS8_SA_S9_EEENS6_IJNS7_ILi1EEESI_SI_EEESC_SE_Li256ELb1ELb1ELb1ELb0EEENS1_36VarlenDynamicPersistentTileSchedulerILi128ELi64ELi256ELi256ELb1ELb1ELb0ELb1ELb0ELb1EEEEEEEEEvNT_6ParamsE)
        /*0074*/ 	.word	0x00000000


	//----- nvinfo : EIATTR_REGCOUNT
	.align		4
.L_30:
        /*0078*/ 	.byte	0x04, 0x2f
        /*007a*/ 	.short	(.L_32 - .L_31)
	.align		4
.L_31:
        /*007c*/ 	.word	index@(_ZN7cutlass13device_kernelIN5flash19enable_sm80_to_sm89INS1_16FlashAttnFwdSm80INS1_25CollectiveMainloopFwdSm80ILi8ELi2ELb0EN4cute5tupleIJNS5_1CILi128EEENS7_ILi64EEENS7_ILi192EEEEEELi192ENS_10bfloat16_tEfNS_4arch4Sm80ELb0ELb1ELb0ELb0ELb1ELb0ELb1ELb1EEENS1_21CollectiveEpilogueFwdINS6_IJS8_SA_S9_EEENS6_IJNS7_ILi1EEESI_SI_EEESC_SE_Li256ELb0ELb1ELb1ELb0EEENS1_19SingleTileSchedulerILb0ELb1ELb1ELi128EEEEEEEEEvNT_6ParamsE)
        /*0080*/ 	.word	0x00000004


	//----- nvinfo : EIATTR_FRAME_SIZE
	.align		4
.L_32:
        /*0084*/ 	.byte	0x04, 0x11
        /*0086*/ 	.short	(.L_34 - .L_33)
	.align		4
.L_33:
        /*0088*/ 	.word	index@(_ZN7cutlass13device_kernelIN5flash19enable_sm80_to_sm89INS1_16FlashAttnFwdSm80INS1_25CollectiveMainloopFwdSm80ILi8ELi2ELb0EN4cute5tupleIJNS5_1CILi128EEENS7_ILi64EEENS7_ILi192EEEEEELi192ENS_10bfloat16_tEfNS_4arch4Sm80ELb0ELb1ELb0ELb0ELb1ELb0ELb1ELb1EEENS1_21CollectiveEpilogueFwdINS6_IJS8_SA_S9_EEENS6_IJNS7_ILi1EEESI_SI_EEESC_SE_Li256ELb0ELb1ELb1ELb0EEENS1_19SingleTileSchedulerILb0ELb1ELb1ELi128EEEEEEEEEvNT_6ParamsE)
        /*008c*/ 	.word	0x00000000


	//----- nvinfo : EIATTR_REGCOUNT
	.align		4
.L_34:
        /*0090*/ 	.byte	0x04, 0x2f
        /*0092*/ 	.short	(.L_36 - .L_35)
	.align		4
.L_35:
        /*0094*/ 	.word	index@(_ZN7cutlass13device_kernelIN5flash19enable_sm80_to_sm89INS1_16FlashAttnFwdSm80INS1_25CollectiveMainloopFwdSm80ILi8ELi2ELb0EN4cute5tupleIJNS5_1CILi128EEENS7_ILi64EEENS7_ILi192EEEEEELi192ENS_10bfloat16_tEfNS_4arch4Sm80ELb0ELb0ELb0ELb1ELb1ELb1ELb1ELb1EEENS1_21CollectiveEpilogueFwdINS6_IJS8_SA_S9_EEENS6_IJNS7_ILi1EEESI_SI_EEESC_SE_Li256ELb1ELb1ELb1ELb0EEENS1_36VarlenDynamicPersistentTileSchedulerILi128ELi64ELi256ELi256ELb1ELb1ELb0ELb0ELb1ELb1EEEEEEEEEvNT_6ParamsE)
        /*0098*/ 	.word	0x00000004


	//----- nvinfo : EIATTR_FRAME_SIZE
	.align		4
.L_36:
        /*009c*/ 	.byte	0x04, 0x11
        /*009e*/ 	.short	(.L_38 - .L_37)
	.align		4
.L_37:
        /*00a0*/ 	.word	index@(_ZN7cutlass13device_kernelIN5flash19enable_sm80_to_sm89INS1_16FlashAttnFwdSm80INS1_25CollectiveMainloopFwdSm80ILi8ELi2ELb0EN4cute5tupleIJNS5_1CILi128EEENS7_ILi64EEENS7_ILi192EEEEEELi192ENS_10bfloat16_tEfNS_4arch4Sm80ELb0ELb0ELb0ELb1ELb1ELb1ELb1ELb1EEENS1_21CollectiveEpilogueFwdINS6_IJS8_SA_S9_EEENS6_IJNS7_ILi1EEESI_SI_EEESC_SE_Li256ELb1ELb1ELb1ELb0EEENS1_36VarlenDynamicPersistentTileSchedulerILi128ELi64ELi256ELi256ELb1ELb1ELb0ELb0ELb1ELb1EEEEEEEEEvNT_6ParamsE)
        /*00a4*/ 	.word	0x00000000


	//----- nvinfo : EIATTR_REGCOUNT
	.align		4
.L_38:
        /*00a8*/ 	.byte	0x04, 0x2f
        /*00aa*/ 	.short	(.L_40 - .L_39)
	.align		4
.L_39:
        /*00ac*/ 	.word	index@(_ZN7cutlass13device_kernelIN5flash19enable_sm80_to_sm89INS1_16FlashAttnFwdSm80INS1_25CollectiveMainloopFwdSm80ILi8ELi2ELb0EN4cute5tupleIJNS5_1CILi128EEENS7_ILi64EEENS7_ILi192EEEEEELi192ENS_10bfloat16_tEfNS_4arch4Sm80ELb0ELb0ELb0ELb1ELb1ELb0ELb1ELb1EEENS1_21CollectiveEpilogueFwdINS6_IJS8_SA_S9_EEENS6_IJNS7_ILi1EEESI_SI_EEESC_SE_Li256ELb1ELb1ELb1ELb0EEENS1_36VarlenDynamicPersistentTileSchedulerILi128ELi64ELi256ELi256ELb1ELb1ELb0ELb0ELb1ELb1EEEEEEEEEvNT_6ParamsE)
        /*00b0*/ 	.word	0x00000004


	//----- nvinfo : EIATTR_FRAME_SIZE
	.align		4
.L_40:
        /*00b4*/ 	.byte	0x04, 0x11
        /*00b6*/ 	.short	(.L_42 - .L_41)
	.align		4
.L_41:
        /*00b8*/ 	.word	index@(_ZN7cutlass13device_kernelIN5flash19enable_sm80_to_sm89INS1_16FlashAttnFwdSm80INS1_25CollectiveMainloopFwdSm80ILi8ELi2ELb0EN4cute5tupleIJNS5_1CILi128EEENS7_ILi64EEENS7_ILi192EEEEEELi192ENS_10bfloat16_tEfNS_4arch4Sm80ELb0ELb0ELb0ELb1ELb1ELb0ELb1ELb1EEENS1_21CollectiveEpilogueFwdINS6_IJS8_SA_S9_EEENS6_IJNS7_ILi1EEESI_SI_EEESC_SE_Li256ELb1ELb1ELb1ELb0EEENS1_36VarlenDynamicPersistentTileSchedulerILi128ELi64ELi256ELi256ELb1ELb1ELb0ELb0ELb1ELb1EEEEEEEEEvNT_6ParamsE)
        /*00bc*/ 	.word	0x00000000


	//----- nvinfo : EIATTR_REGCOUNT
	.align		4
.L_42:
        /*00c0*/ 	.byte	0x04, 0x2f
        /*00c2*/ 	.short	(.L_44 - .L_43)
	.align		4
.L_43:
        /*00c4*/ 	.word	index@(_ZN7cutlass13device_kernelIN5flash19enable_sm80_to_sm89INS1_16FlashAttnFwdSm80INS1_25CollectiveMainloopFwdSm80ILi8ELi2ELb0EN4cute5tupleIJNS5_1CILi128EEENS7_ILi64EEENS7_ILi192EEEEEELi192ENS_10bfloat16_tEfNS_4arch4Sm80ELb0ELb0ELb0ELb0ELb1ELb0ELb1ELb1EEENS1_21CollectiveEpilogueFwdINS6_IJS8_SA_S9_EEENS6_IJNS7_ILi1EEESI_SI_EEESC_SE_Li256ELb0ELb1ELb1ELb0EEENS1_19SingleTileSchedulerILb0ELb1ELb1ELi128EEEEEEEEEvNT_6ParamsE)
        /*00c8*/ 	.word	0x00000004


	//----- nvinfo : EIATTR_FRAME_SIZE
	.align		4
.L_44:
        /*00cc*/ 	.byte	0x04, 0x11
        /*00ce*/ 	.short	(.L_46 - .L_45)
	.align		4
.L_45:
        /*00d0*/ 	.word	index@(_ZN7cutlass13device_kernelIN5flash19enable_sm80_to_sm89INS1_16FlashAttnFwdSm80INS1_25CollectiveMainloopFwdSm80ILi8ELi2ELb0EN4cute5tupleIJNS5_1CILi128EEENS7_ILi64EEENS7_ILi192EEEEEELi192ENS_10bfloat16_tEfNS_4arch4Sm80ELb0ELb0ELb0ELb0ELb1ELb0ELb1ELb1EEENS1_21CollectiveEpilogueFwdINS6_IJS8_SA_S9_EEENS6_IJNS7_ILi1EEESI_SI_EEESC_SE_Li256ELb0ELb1ELb1ELb0EEENS1_19SingleTileSchedulerILb0ELb1ELb1ELi128EEEEEEEEEvNT_6ParamsE)
        /*00d4*/ 	.word	0x00000000


	//----- nvinfo : EIATTR_REGCOUNT
	.align		4
.L_46:
        /*00d8*/ 	.byte	0x04, 0x2f
        /*00da*/ 	.short	(.L_48 - .L_47)
	.align		4
.L_47:
        /*00dc*/ 	.word	index@(_ZN7cutlass13device_kernelIN5flash19enable_sm80_to_sm89INS1_16FlashAttnFwdSm80INS1_25CollectiveMainloopFwdSm80ILi8ELi1ELb0EN4cute5tupleIJNS5_1CILi128EEENS7_ILi64EEENS7_ILi192EEEEEELi192ENS_10bfloat16_tEfNS_4arch4Sm80ELb1ELb0ELb0ELb1ELb1ELb1ELb1ELb1EEENS1_21CollectiveEpilogueFwdINS6_IJS8_SA_S9_EEENS6_IJNS7_ILi1EEESI_SI_EEESC_SE_Li256ELb1ELb1ELb1ELb0EEENS1_36VarlenDynamicPersistentTileSchedulerILi128ELi64ELi256ELi256ELb1ELb1ELb0ELb1ELb1ELb1EEEEEEEEEvNT_6ParamsE)
        /*00e0*/ 	.word	0x00000004


	//----- nvinfo : EIATTR_FRAME_SIZE
	.align		4
.L_48:
        /*00e4*/ 	.byte	0x04, 0x11
        /*00e6*/ 	.short	(.L_50 - .L_49)
	.align		4
.L_49:
        /*00e8*/ 	.word	index@(_ZN7cutlass13device_kernelIN5flash19enable_sm80_to_sm89INS1_16FlashAttnFwdSm80INS1_25CollectiveMainloopFwdSm80ILi8ELi1ELb0EN4cute5tupleIJNS5_1CILi128EEENS7_ILi64EEENS7_ILi192EEEEEELi192ENS_10bfloat16_tEfNS_4arch4Sm80ELb1ELb0ELb0ELb1ELb1ELb1ELb1ELb1EEENS1_21CollectiveEpilogueFwdINS6_IJS8_SA_S9_EEENS6_IJNS7_ILi1EEESI_SI_EEESC_SE_Li256ELb1ELb1ELb1ELb0EEENS1_36VarlenDynamicPersistentTileSchedulerILi128ELi64ELi256ELi256ELb1ELb1ELb0ELb1ELb1ELb1EEEEEEEEEvNT_6ParamsE)
        /*00ec*/ 	.word	0x00000000


	//----- nvinfo : EIATTR_REGCOUNT
	.align		4
.L_50:
        /*00f0*/ 	.byte	0x04, 0x2f
        /*00f2*/ 	.short	(.L_52 - .L_51)
	.align		4
.L_51:
        /*00f4*/ 	.word	index@(_ZN7cutlass13device_kernelIN5flash19enable_sm80_to_sm89INS1_16FlashAttnFwdSm80INS1_25CollectiveMainloopFwdSm80ILi8ELi1ELb0EN4cute5tupleIJNS5_1CILi128EEENS7_ILi64EEENS7_ILi192EEEEEELi192ENS_10bfloat16_tEfNS_4arch4Sm80ELb1ELb0ELb0ELb1ELb1ELb0ELb1ELb1EEENS1_21CollectiveEpilogueFwdINS6_IJS8_SA_S9_EEENS6_IJNS7_ILi1EEESI_SI_EEESC_SE_Li256ELb1ELb1ELb1ELb0EEENS1_36VarlenDynamicPersistentTileSchedulerILi128ELi64ELi256ELi256ELb1ELb1ELb0ELb1ELb1ELb1EEEEEEEEEvNT_6ParamsE)
        /*00f8*/ 	.word	0x00000004


	//----- nvinfo : EIATTR_FRAME_SIZE
	.align		4
.L_52:
        /*00fc*/ 	.byte	0x04, 0x11
        /*00fe*/ 	.short	(.L_54 - .L_53)
	.align		4
.L_53:
        /*0100*/ 	.word	index@(_ZN7cutlass13device_kernelIN5flash19enable_sm80_to_sm89INS1_16FlashAttnFwdSm80INS1_25CollectiveMainloopFwdSm80ILi8ELi1ELb0EN4cute5tupleIJNS5_1CILi128EEENS7_ILi64EEENS7_ILi192EEEEEELi192ENS_10bfloat16_tEfNS_4arch4Sm80ELb1ELb0ELb0ELb1ELb1ELb0ELb1ELb1EEENS1_21CollectiveEpilogueFwdINS6_IJS8_SA_S9_EEENS6_IJNS7_ILi1EEESI_SI_EEESC_SE_Li256ELb1ELb1ELb1ELb0EEENS1_36VarlenDynamicPersistentTileSchedulerILi128ELi64ELi256ELi256ELb1ELb1ELb0ELb1ELb1ELb1EEEEEEEEEvNT_6ParamsE)
        /*0104*/ 	.word	0x00000000


	//----- nvinfo : EIATTR_REGCOUNT
	.align		4
.L_54:
        /*0108*/ 	.byte	0x04, 0x2f
        /*010a*/ 	.short	(.L_56 - .L_55)
	.align		4
.L_55:
        /*010c*/ 	.word	index@(_ZN7cutlass13device_kernelIN5flash19enable_sm80_to_sm89INS1_16FlashAttnFwdSm80INS1_25CollectiveMainloopFwdSm80ILi8ELi1ELb0EN4cute5tupleIJNS5_1CILi128EEENS7_ILi64EEENS7_ILi192EEEEEELi192ENS_10bfloat16_tEfNS_4arch4Sm80ELb1ELb0ELb0ELb0ELb1ELb0ELb1ELb1EEENS1_21CollectiveEpilogueFwdINS6_IJS8_SA_S9_EEENS6_IJNS7_ILi1EEESI_SI_EEESC_SE_Li256ELb0ELb1ELb1ELb0EEENS1_30DynamicPersistentTileSchedulerILi256ELi256ELb1ELb1ELb0EEEEEEEEEvNT_6ParamsE)
        /*0110*/ 	.word	0x00000004


	//----- nvinfo : EIATTR_FRAME_SIZE
	.align		4
.L_56:
        /*0114*/ 	.byte	0x04, 0x11
        /*0116*/ 	.short	(.L_58 - .L_57)
	.align		4
.L_57:
        /*0118*/ 	.word	index@(_ZN7cutlass13device_kernelIN5flash19enable_sm80_to_sm89INS1_16FlashAttnFwdSm80INS1_25CollectiveMainloopFwdSm80ILi8ELi1ELb0EN4cute5tupleIJNS5_1CILi128EEENS7_ILi64EEENS7_ILi192EEEEEELi192ENS_10bfloat16_tEfNS_4arch4Sm80ELb1ELb0ELb0ELb0ELb1ELb0ELb1ELb1EEENS1_21CollectiveEpilogueFwdINS6_IJS8_SA_S9_EEENS6_IJNS7_ILi1EEESI_SI_EEESC_SE_Li256ELb0ELb1ELb1ELb0EEENS1_30DynamicPersistentTileSchedulerILi256ELi256ELb1ELb1ELb0EEEEEEEEEvNT_6ParamsE)
        /*011c*/ 	.word	0x00000000


	//----- nvinfo : EIATTR_REGCOUNT
	.align		4
.L_58:
        /*0120*/ 	.byte	0x04, 0x2f
        /*0122*/ 	.short	(.L_60 - .L_59)
	.align		4
.L_59:
        /*0124*/ 	.word	index@(_ZN7cutlass13device_kernelIN5flash19enable_sm80_to_sm89INS1_16FlashAttnFwdSm80INS1_25CollectiveMainloopFwdSm80ILi8ELi1ELb0EN4cute5tupleIJNS5_1CILi128EEENS7_ILi64EEENS7_ILi192EEEEEELi192ENS_10bfloat16_tEfNS_4arch4Sm80ELb0ELb1ELb0ELb1ELb1ELb1ELb1ELb1EEENS1_21CollectiveEpilogueFwdINS6_IJS8_SA_S9_EEENS6_IJNS7_ILi1EEESI_SI_EEESC_SE_Li256ELb1ELb1ELb1ELb0EEENS1_36VarlenDynamicPersistentTileSchedulerILi128ELi64ELi256ELi256ELb1ELb1ELb0ELb1ELb0ELb1EEEEEEEEEvNT_6ParamsE)
        /*0128*/ 	.word	0x00000004


	//----- nvinfo : EIATTR_FRAME_SIZE
	.align		4
.L_60:
        /*012c*/ 	.byte	0x04, 0x11
        /*012e*/ 	.short	(.L_62 - .L_61)
	.align		4
.L_61:
        /*0130*/ 	.word	index@(_ZN7cutlass13device_kernelIN5flash19enable_sm80_to_sm89INS1_16FlashAttnFwdSm80INS1_25CollectiveMainloopFwdSm80ILi8ELi1ELb0EN4cute5tupleIJNS5_1CILi128EEENS7_ILi64EEENS7_ILi192EEEEEELi192ENS_10bfloat16_tEfNS_4arch4Sm80ELb0ELb1ELb0ELb1ELb1ELb1ELb1ELb1EEENS1_21CollectiveEpilogueFwdINS6_IJS8_SA_S9_EEENS6_IJNS7_ILi1EEESI_SI_EEESC_SE_Li256ELb1ELb1ELb1ELb0EEENS1_36VarlenDynamicPersistentTileSchedulerILi128ELi64ELi256ELi256ELb1ELb1ELb0ELb1ELb0ELb1EEEEEEEEEvNT_6ParamsE)
        /*0134*/ 	.word	0x00000000


	//----- nvinfo : EIATTR_REGCOUNT
	.align		4
.L_62:
        /*0138*/ 	.byte	0x04, 0x2f
        /*013a*/ 	.short	(.L_64 - .L_63)
	.align		4
.L_63:
        /*013c*/ 	.word	index@(_ZN7cutlass13device_kernelIN5flash19enable_sm80_to_sm89INS1_16FlashAttnFwdSm80INS1_25CollectiveMainloopFwdSm80ILi8ELi1ELb0EN4cute5tupleIJNS5_1CILi128EEENS7_ILi64EEENS7_ILi192EEEEEELi192ENS_10bfloat16_tEfNS_4arch4Sm80ELb0ELb1ELb0ELb1ELb1ELb0ELb1ELb1EEENS1_21CollectiveEpilogueFwdINS6_IJS8_SA_S9_EEENS6_IJNS7_ILi1EEESI_SI_EEESC_SE_Li256ELb1ELb1ELb1ELb0EEENS1_36VarlenDynamicPersistentTileSchedulerILi128ELi64ELi256ELi256ELb1ELb1ELb0ELb1ELb0ELb1EEEEEEEEEvNT_6ParamsE)
        /*0140*/ 	.word	0x00000004


	//----- nvinfo : EIATTR_FRAME_SIZE
	.align		4
.L_64:
        /*0144*/ 	.byte	0x04, 0x11
        /*0146*/ 	.short	(.L_66 - .L_65)
	.align		4
.L_65:
        /*0148*/ 	.word	index@(_ZN7cutlass13device_kernelIN5flash19enable_sm80_to_sm89INS1_16FlashAttnFwdSm80INS1_25CollectiveMainloopFwdSm80ILi8ELi1ELb0EN4cute5tupleIJNS5_1CILi128EEENS7_ILi64EEENS7_ILi192EEEEEELi192ENS_10bfloat16_tEfNS_4arch4Sm80ELb0ELb1ELb0ELb1ELb1ELb0ELb1ELb1EEENS1_21CollectiveEpilogueFwdINS6_IJS8_SA_S9_EEENS6_IJNS7_ILi1EEESI_SI_EEESC_SE_Li256ELb1ELb1ELb1ELb0EEENS1_36VarlenDynamicPersistentTileSchedulerILi128ELi64ELi256ELi256ELb1ELb1ELb0ELb1ELb0ELb1EEEEEEEEEvNT_6ParamsE)
        /*014c*/ 	.word	0x00000000


	//----- nvinfo : EIATTR_REGCOUNT
	.align		4
.L_66:
        /*0150*/ 	.byte	0x04, 0x2f
        /*0152*/ 	.short	(.L_68 - .L_67)
	.align		4
.L_67:
        /*0154*/ 	.word	index@(_ZN7cutlass13device_kernelIN5flash19enable_sm80_to_sm89INS1_16FlashAttnFwdSm80INS1_25CollectiveMainloopFwdSm80ILi8ELi1ELb0EN4cute5tupleIJNS5_1CILi128EEENS7_ILi64EEENS7_ILi192EEEEEELi192ENS_10bfloat16_tEfNS_4arch4Sm80ELb0ELb1ELb0ELb0ELb1ELb0ELb1ELb1EEENS1_21CollectiveEpilogueFwdINS6_IJS8_SA_S9_EEENS6_IJNS7_ILi1EEESI_SI_EEESC_SE_Li256ELb0ELb1ELb1ELb0EEENS1_19SingleTileSchedulerILb0ELb1ELb1ELi128EEEEEEEEEvNT_6ParamsE)
        /*0158*/ 	.word	0x00000004


	//----- nvinfo : EIATTR_FRAME_SIZE
	.align		4
.L_68:
        /*015c*/ 	.byte	0x04, 0x11
        /*015e*/ 	.short	(.L_70 - .L_69)
	.align		4
.L_69:
        /*0160*/ 	.word	index@(_ZN7cutlass13device_kernelIN5flash19enable_sm80_to_sm89INS1_16FlashAttnFwdSm80INS1_25CollectiveMainloopFwdSm80ILi8ELi1ELb0EN4cute5tupleIJNS5_1CILi128EEENS7_ILi64EEENS7_ILi192EEEEEELi192ENS_10bfloat16_tEfNS_4arch4Sm80ELb0ELb1ELb0ELb0ELb1ELb0ELb1ELb1EEENS1_21CollectiveEpilogueFwdINS6_IJS8_SA_S9_EEENS6_IJNS7_ILi1EEESI_SI_EEESC_SE_Li256ELb0ELb1ELb1ELb0EEENS1_19SingleTileSchedulerILb0ELb1ELb1ELi128EEEEEEEEEvNT_6ParamsE)
        /*0164*/ 	.word	0x00000000


	//----- nvinfo : EIATTR_REGCOUNT
	.align		4
.L_70:
        /*0168*/ 	.byte	0x04, 0x2f
        /*016a*/ 	.short	(.L_72 - .L_71)
	.align		4
.L_71:
        /*016c*/ 	.word	index@(_ZN7cutlass13device_kernelIN5flash19enable_sm80_to_sm89INS1_16FlashAttnFwdSm80INS1_25CollectiveMainloopFwdSm80ILi8ELi1ELb0EN4cute5tupleIJNS5_1CILi128EEENS7_ILi64EEENS7_ILi192EEEEEELi192ENS_10bfloat16_tEfNS_4arch4Sm80ELb0ELb0ELb0ELb1ELb1ELb1ELb1ELb1EEENS1_21CollectiveEpilogueFwdINS6_IJS8_SA_S9_EEENS6_IJNS7_ILi1EEESI_SI_EEESC_SE_Li256ELb1ELb1ELb1ELb0EEENS1_36VarlenDynamicPersistentTileSchedulerILi128ELi64ELi256ELi256ELb1ELb1ELb0ELb0ELb1ELb1EEEEEEEEEvNT_6ParamsE)
        /*0170*/ 	.word	0x00000004


	//----- nvinfo : EIATTR_FRAME_SIZE
	.align		4
.L_72:
        /*0174*/ 	.byte	0x04, 0x11
        /*0176*/ 	.short	(.L_74 - .L_73)
	.align		4
.L_73:
        /*0178*/ 	.word	index@(_ZN7cutlass13device_kernelIN5flash19enable_sm80_to_sm89INS1_16FlashAttnFwdSm80INS1_25CollectiveMainloopFwdSm80ILi8ELi1ELb0EN4cute5tupleIJNS5_1CILi128EEENS7_ILi64EEENS7_ILi192EEEEEELi192ENS_10bfloat16_tEfNS_4arch4Sm80ELb0ELb0ELb0ELb1ELb1ELb1ELb1ELb1EEENS1_21CollectiveEpilogueFwdINS6_IJS8_SA_S9_EEENS6_IJNS7_ILi1EEESI_SI_EEESC_SE_Li256ELb1ELb1ELb1ELb0EEENS1_36VarlenDynamicPersistentTileSchedulerILi128ELi64ELi256ELi256ELb1ELb1ELb0ELb0ELb1ELb1EEEEEEEEEvNT_6ParamsE)
        /*017c*/ 	.word	0x00000000


	//----- nvinfo : EIATTR_REGCOUNT
	.align		4
.L_74:
        /*0180*/ 	.byte	0x04, 0x2f
        /*0182*/ 	.short	(.L_76 - .L_75)
	.align		4
.L_75:
        /*0184*/ 	.word	index@(_ZN7cutlass13device_kernelIN5flash19enable_sm80_to_sm89INS1_16FlashAttnFwdSm80INS1_25CollectiveMainloopFwdSm80ILi8ELi1ELb0EN4cute5tupleIJNS5_1CILi128EEENS7_ILi64EEENS7_ILi192EEEEEELi192ENS_10bfloat16_tEfNS_4arch4Sm80ELb0ELb0ELb0ELb1ELb1ELb0ELb1ELb1EEENS1_21CollectiveEpilogueFwdINS6_IJS8_SA_S9_EEENS6_IJNS7_ILi1EEESI_SI_EEESC_SE_Li256ELb1ELb1ELb1ELb0EEENS1_36VarlenDynamicPersistentTileSchedulerILi128ELi64ELi256ELi256ELb1ELb1ELb0ELb0ELb1ELb1EEEEEEEEEvNT_6ParamsE)
        /*0188*/ 	.word	0x00000004


	//----- nvinfo : EIATTR_FRAME_SIZE
	.align		4
.L_76:
        /*018c*/ 	.byte	0x04, 0x11
        /*018e*/ 	.short	(.L_78 - .L_77)
	.align		4
.L_77:
        /*0190*/ 	.word	index@(_ZN7cutlass13device_kernelIN5flash19enable_sm80_to_sm89INS1_16FlashAttnFwdSm80INS1_25CollectiveMainloopFwdSm80ILi8ELi1ELb0EN4cute5tupleIJNS5_1CILi128EEENS7_ILi64EEENS7_ILi192EEEEEELi192ENS_10bfloat16_tEfNS_4arch4Sm80ELb0ELb0ELb0ELb1ELb1ELb0ELb1ELb1EEENS1_21CollectiveEpilogueFwdINS6_IJS8_SA_S9_EEENS6_IJNS7_ILi1EEESI_SI_EEESC_SE_Li256ELb1ELb1ELb1ELb0EEENS1_36VarlenDynamicPersistentTileSchedulerILi128ELi64ELi256ELi256ELb1ELb1ELb0ELb0ELb1ELb1EEEEEEEEEvNT_6ParamsE)
        /*0194*/ 	.word	0x00000000


	//----- nvinfo : EIATTR_REGCOUNT
	.align		4
.L_78:
        /*0198*/ 	.byte	0x04, 0x2f
        /*019a*/ 	.short	(.L_80 - .L_79)
	.align		4
.L_79:
        /*019c*/ 	.word	index@(_ZN7cutlass13device_kernelIN5flash19enable_sm80_to_sm89INS1_16FlashAttnFwdSm80INS1_25CollectiveMainloopFwdSm80ILi8ELi1ELb0EN4cute5tupleIJNS5_1CILi128EEENS7_ILi64EEENS7_ILi192EEEEEELi192ENS_10bfloat16_tEfNS_4arch4Sm80ELb0ELb0ELb0ELb0ELb1ELb0ELb1ELb1EEENS1_21CollectiveEpilogueFwdINS6_IJS8_SA_S9_EEENS6_IJNS7_ILi1EEESI_SI_EEESC_SE_Li256ELb0ELb1ELb1ELb0EEENS1_19SingleTileSchedulerILb0ELb1ELb1ELi128EEEEEEEEEvNT_6ParamsE)
        /*01a0*/ 	.word	0x00000004


	//----- nvinfo : EIATTR_FRAME_SIZE
	.align		4
.L_80:
        /*01a4*/ 	.byte	0x04, 0x11
        /*01a6*/ 	.short	(.L_82 - .L_81)
	.align		4
.L_81:
        /*01a8*/ 	.word	index@(_ZN7cutlass13device_kernelIN5flash19enable_sm80_to_sm89INS1_16FlashAttnFwdSm80INS1_25CollectiveMainloopFwdSm80ILi8ELi1ELb0EN4cute5tupleIJNS5_1CILi128EEENS7_ILi64EEENS7_ILi192EEEEEELi192ENS_10bfloat16_tEfNS_4arch4Sm80ELb0ELb0ELb0ELb0ELb1ELb0ELb1ELb1EEENS1_21CollectiveEpilogueFwdINS6_IJS8_SA_S9_EEENS6_IJNS7_ILi1EEESI_SI_EEESC_SE_Li256ELb0ELb1ELb1ELb0EEENS1_19SingleTileSchedulerILb0ELb1ELb1ELi128EEEEEEEEEvNT_6ParamsE)
        /*01ac*/ 	.word	0x00000000


	//----- nvinfo : EIATTR_MIN_STACK_SIZE
	.align		4
.L_82:
        /*01b0*/ 	.byte	0x04, 0x12
        /*01b2*/ 	.short	(.L_84 - .L_83)
	.align		4
.L_83:
        /*01b4*/ 	.word	index@(_ZN7cutlass13device_kernelIN5flash19enable_sm80_to_sm89INS1_16FlashAttnFwdSm80INS1_25CollectiveMainloopFwdSm80ILi8ELi1ELb0EN4cute5tupleIJNS5_1CILi128EEENS7_ILi64EEENS7_ILi192EEEEEELi192ENS_10bfloat16_tEfNS_4arch4Sm80ELb0ELb0ELb0ELb0ELb1ELb0ELb1ELb1EEENS1_21CollectiveEpilogueFwdINS6_IJS8_SA_S9_EEENS6_IJNS7_ILi1EEESI_SI_EEESC_SE_Li256ELb0ELb1ELb1ELb0EEENS1_19SingleTileSchedulerILb0ELb1ELb1ELi128EEEEEEEEEvNT_6ParamsE)
        /*01b8*/ 	.word	0x00000000


	//----- nvinfo : EIATTR_MIN_STACK_SIZE
	.align		4
.L_84:
        /*01bc*/ 	.byte	0x04, 0x12
        /*01be*/ 	.short	(.L_86 - .L_85)
	.align		4
.L_85:
        /*01c0*/ 	.word	index@(_ZN7cutlass13device_kernelIN5flash19enable_sm80_to_sm89INS1_16FlashAttnFwdSm80INS1_25CollectiveMainloopFwdSm80ILi8ELi1ELb0EN4cute5tupleIJNS5_1CILi128EEENS7_ILi64EEENS7_ILi192EEEEEELi192ENS_10bfloat16_tEfNS_4arch4Sm80ELb0ELb0ELb0ELb1ELb1ELb0ELb1ELb1EEENS1_21CollectiveEpilogueFwdINS6_IJS8_SA_S9_EEENS6_IJNS7_ILi1EEESI_SI_EEESC_SE_Li256ELb1ELb1ELb1ELb0EEENS1_36VarlenDynamicPersistentTileSchedulerILi128ELi64ELi256ELi256ELb1ELb1ELb0ELb0ELb1ELb1EEEEEEEEEvNT_6ParamsE)
        /*01c4*/ 	.word	0x00000000


	//----- nvinfo : EIATTR_MIN_STACK_SIZE
	.align		4
.L_86:
        /*01c8*/ 	.byte	0x04, 0x12
        /*01ca*/ 	.short	(.L_88 - .L_87)
	.align		4
.L_87:
        /*01cc*/ 	.word	index@(_ZN7cutlass13device_kernelIN5flash19enable_sm80_to_sm89INS1_16FlashAttnFwdSm80INS1_25CollectiveMainloopFwdSm80ILi8ELi1ELb0EN4cute5tupleIJNS5_1CILi128EEENS7_ILi64EEENS7_ILi192EEEEEELi192ENS_10bfloat16_tEfNS_4arch4Sm80ELb0ELb0ELb0ELb1ELb1ELb1ELb1ELb1EEENS1_21CollectiveEpilogueFwdINS6_IJS8_SA_S9_EEENS6_IJNS7_ILi1EEESI_SI_EEESC_SE_Li256ELb1ELb1ELb1ELb0EEENS1_36VarlenDynamicPersistentTileSchedulerILi128ELi64ELi256ELi256ELb1ELb1ELb0ELb0ELb1ELb1EEEEEEEEEvNT_6ParamsE)
        /*01d0*/ 	.word	0x00000000


	//----- nvinfo : EIATTR_MIN_STACK_SIZE
	.align		4
.L_88:
        /*01d4*/ 	.byte	0x04, 0x12
        /*01d6*/ 	.short	(.L_90 - .L_89)
	.align		4
.L_89:
        /*01d8*/ 	.word	index@(_ZN7cutlass13device_kernelIN5flash19enable_sm80_to_sm89INS1_16FlashAttnFwdSm80INS1_25CollectiveMainloopFwdSm80ILi8ELi1ELb0EN4cute5tupleIJNS5_1CILi128EEENS7_ILi64EEENS7_ILi192EEEEEELi192ENS_10bfloat16_tEfNS_4arch4Sm80ELb0ELb1ELb0ELb0ELb1ELb0ELb1ELb1EEENS1_21CollectiveEpilogueFwdINS6_IJS8_SA_S9_EEENS6_IJNS7_ILi1EEESI_SI_EEESC_SE_Li256ELb0ELb1ELb1ELb0EEENS1_19SingleTileSchedulerILb0ELb1ELb1ELi128EEEEEEEEEvNT_6ParamsE)
        /*01dc*/ 	.word	0x00000000


	//----- nvinfo : EIATTR_MIN_STACK_SIZE
	.align		4
.L_90:
        /*01e0*/ 	.byte	0x04, 0x12
        /*01e2*/ 	.short	(.L_92 - .L_91)
	.align		4
.L_91:
        /*01e4*/ 	.word	index@(_ZN7cutlass13device_kernelIN5flash19enable_sm80_to_sm89INS1_16FlashAttnFwdSm80INS1_25CollectiveMainloopFwdSm80ILi8ELi1ELb0EN4cute5tupleIJNS5_1CILi128EEENS7_ILi64EEENS7_ILi192EEEEEELi192ENS_10bfloat16_tEfNS_4arch4Sm80ELb0ELb1ELb0ELb1ELb1ELb0ELb1ELb1EEENS1_21CollectiveEpilogueFwdINS6_IJS8_SA_S9_EEENS6_IJNS7_ILi1EEESI_SI_EEESC_SE_Li256ELb1ELb1ELb1ELb0EEENS1_36VarlenDynamicPersistentTileSchedulerILi128ELi64ELi256ELi256ELb1ELb1ELb0ELb1ELb0ELb1EEEEEEEEEvNT_6ParamsE)
        /*01e8*/ 	.word	0x00000000


	//----- nvinfo : EIATTR_MIN_STACK_SIZE
	.align		4
.L_92:
        /*01ec*/ 	.byte	0x04, 0x12
        /*01ee*/ 	.short	(.L_94 - .L_93)
	.align		4
.L_93:
        /*01f0*/ 	.word	index@(_ZN7cutlass13device_kernelIN5flash19enable_sm80_to_sm89INS1_16FlashAttnFwdSm80INS1_25CollectiveMainloopFwdSm80ILi8ELi1ELb0EN4cute5tupleIJNS5_1CILi128EEENS7_ILi64EEENS7_ILi192EEEEEELi192ENS_10bfloat16_tEfNS_4arch4Sm80ELb0ELb1ELb0ELb1ELb1ELb1ELb1ELb1EEENS1_21CollectiveEpilogueFwdINS6_IJS8_SA_S9_EEENS6_IJNS7_ILi1EEESI_SI_EEESC_SE_Li256ELb1ELb1ELb1ELb0EEENS1_36VarlenDynamicPersistentTileSchedulerILi128ELi64ELi256ELi256ELb1ELb1ELb0ELb1ELb0ELb1EEEEEEEEEvNT_6ParamsE)
        /*01f4*/ 	.word	0x00000000


	//----- nvinfo : EIATTR_MIN_STACK_SIZE
	.align		4
.L_94:
        /*01f8*/ 	.byte	0x04, 0x12
        /*01fa*/ 	.short	(.L_96 - .L_95)
	.align		4
.L_95:
        /*01fc*/ 	.word	index@(_ZN7cutlass13device_kernelIN5flash19enable_sm80_to_sm89INS1_16FlashAttnFwdSm80INS1_25CollectiveMainloopFwdSm80ILi8ELi1ELb0EN4cute5tupleIJNS5_1CILi128EEENS7_ILi64EEENS7_ILi192EEEEEELi192ENS_10bfloat16_tEfNS_4arch4Sm80ELb1ELb0ELb0ELb0ELb1ELb0ELb1ELb1EEENS1_21CollectiveEpilogueFwdINS6_IJS8_SA_S9_EEENS6_IJNS7_ILi1EEESI_SI_EEESC_SE_Li256ELb0ELb1ELb1ELb0EEENS1_30DynamicPersistentTileSchedulerILi256ELi256ELb1ELb1ELb0EEEEEEEEEvNT_6ParamsE)
        /*0200*/ 	.word	0x00000000


	//----- nvinfo : EIATTR_MIN_STACK_SIZE
	.align		4
.L_96:
        /*0204*/ 	.byte	0x04, 0x12
        /*0206*/ 	.short	(.L_98 - .L_97)
	.align		4
.L_97:
        /*0208*/ 	.word	index@(_ZN7cutlass13device_kernelIN5flash19enable_sm80_to_sm89INS1_16FlashAttnFwdSm80INS1_25CollectiveMainloopFwdSm80ILi8ELi1ELb0EN4cute5tupleIJNS5_1CILi128EEENS7_ILi64EEENS7_ILi192EEEEEELi192ENS_10bfloat16_tEfNS_4arch4Sm80ELb1ELb0ELb0ELb1ELb1ELb0ELb1ELb1EEENS1_21CollectiveEpilogueFwdINS6_IJS8_SA_S9_EEENS6_IJNS7_ILi1EEESI_SI_EEESC_SE_Li256ELb1ELb1ELb1ELb0EEENS1_36VarlenDynamicPersistentTileSchedulerILi128ELi64ELi256ELi256ELb1ELb1ELb0ELb1ELb1ELb1EEEEEEEEEvNT_6ParamsE)
        /*020c*/ 	.word	0x00000000


	//----- nvinfo : EIATTR_MIN_STACK_SIZE
	.align		4
.L_98:
        /*0210*/ 	.byte	0x04, 0x12
        /*0212*/ 	.short	(.L_100 - .L_99)
	.align		4
.L_99:
        /*0214*/ 	.word	index@(_ZN7cutlass13device_kernelIN5flash19enable_sm80_to_sm89INS1_16FlashAttnFwdSm80INS1_25CollectiveMainloopFwdSm80ILi8ELi1ELb0EN4cute5tupleIJNS5_1CILi128EEENS7_ILi64EEENS7_ILi192EEEEEELi192ENS_10bfloat16_tEfNS_4arch4Sm80ELb1ELb0ELb0ELb1ELb1ELb1ELb1ELb1EEENS1_21CollectiveEpilogueFwdINS6_IJS8_SA_S9_EEENS6_IJNS7_ILi1EEESI_SI_EEESC_SE_Li256ELb1ELb1ELb1ELb0EEENS1_36VarlenDynamicPersistentTileSchedulerILi128ELi64ELi256ELi256ELb1ELb1ELb0ELb1ELb1ELb1EEEEEEEEEvNT_6ParamsE)
        /*0218*/ 	.word	0x00000000


	//----- nvinfo : EIATTR_MIN_STACK_SIZE
	.align		4
.L_100:
        /*021c*/ 	.byte	0x04, 0x12
        /*021e*/ 	.short	(.L_102 - .L_101)
	.align		4
.L_101:
        /*0220*/ 	.word	index@(_ZN7cutlass13device_kernelIN5flash19enable_sm80_to_sm89INS1_16FlashAttnFwdSm80INS1_25CollectiveMainloopFwdSm80ILi8ELi2ELb0EN4cute5tupleIJNS5_1CILi128EEENS7_ILi64EEENS7_ILi192EEEEEELi192ENS_10bfloat16_tEfNS_4arch4Sm80ELb0ELb0ELb0ELb0ELb1ELb0ELb1ELb1EEENS1_21CollectiveEpilogueFwdINS6_IJS8_SA_S9_EEENS6_IJNS7_ILi1EEESI_SI_EEESC_SE_Li256ELb0ELb1ELb1ELb0EEENS1_19SingleTileSchedulerILb0ELb1ELb1ELi128EEEEEEEEEvNT_6ParamsE)
        /*0224*/ 	.word	0x00000000


	//----- nvinfo : EIATTR_MIN_STACK_SIZE
	.align		4
.L_102:
        /*0228*/ 	.byte	0x04, 0x12
        /*022a*/ 	.short	(.L_104 - .L_103)
	.align		4
.L_103:
        /*022c*/ 	.word	index@(_ZN7cutlass13device_kernelIN5flash19enable_sm80_to_sm89INS1_16FlashAttnFwdSm80INS1_25CollectiveMainloopFwdSm80ILi8ELi2ELb0EN4cute5tupleIJNS5_1CILi128EEENS7_ILi64EEENS7_ILi192EEEEEELi192ENS_10bfloat16_tEfNS_4arch4Sm80ELb0ELb0ELb0ELb1ELb1ELb0ELb1ELb1EEENS1_21CollectiveEpilogueFwdINS6_IJS8_SA_S9_EEENS6_IJNS7_ILi1EEESI_SI_EEESC_SE_Li256ELb1ELb1ELb1ELb0EEENS1_36VarlenDynamicPersistentTileSchedulerILi128ELi64ELi256ELi256ELb1ELb1ELb0ELb0ELb1ELb1EEEEEEEEEvNT_6ParamsE)
        /*0230*/ 	.word	0x00000000


	//----- nvinfo : EIATTR_MIN_STACK_SIZE
	.align		4
.L_104:
        /*0234*/ 	.byte	0x04, 0x12
        /*0236*/ 	.short	(.L_106 - .L_105)
	.align		4
.L_105:
        /*0238*/ 	.word	index@(_ZN7cutlass13device_kernelIN5flash19enable_sm80_to_sm89INS1_16FlashAttnFwdSm80INS1_25CollectiveMainloopFwdSm80ILi8ELi2ELb0EN4cute5tupleIJNS5_1CILi128EEENS7_ILi64EEENS7_ILi192EEEEEELi192ENS_10bfloat16_tEfNS_4arch4Sm80ELb0ELb0ELb0ELb1ELb1ELb1ELb1ELb1EEENS1_21CollectiveEpilogueFwdINS6_IJS8_SA_S9_EEENS6_IJNS7_ILi1EEESI_SI_EEESC_SE_Li256ELb1ELb1ELb1ELb0EEENS1_36VarlenDynamicPersistentTileSchedulerILi128ELi64ELi256ELi256ELb1ELb1ELb0ELb0ELb1ELb1EEEEEEEEEvNT_6ParamsE)
        /*023c*/ 	.word	0x00000000


	//----- nvinfo : EIATTR_MIN_STACK_SIZE
	.align		4
.L_106:
        /*0240*/ 	.byte	0x04, 0x12
        /*0242*/ 	.short	(.L_108 - .L_107)
	.align		4
.L_107:
        /*0244*/ 	.word	index@(_ZN7cutlass13device_kernelIN5flash19enable_sm80_to_sm89INS1_16FlashAttnFwdSm80INS1_25CollectiveMainloopFwdSm80ILi8ELi2ELb0EN4cute5tupleIJNS5_1CILi128EEENS7_ILi64EEENS7_ILi192EEEEEELi192ENS_10bfloat16_tEfNS_4arch4Sm80ELb0ELb1ELb0ELb0ELb1ELb0ELb1ELb1EEENS1_21CollectiveEpilogueFwdINS6_IJS8_SA_S9_EEENS6_IJNS7_ILi1EEESI_SI_EEESC_SE_Li256ELb0ELb1ELb1ELb0EEENS1_19SingleTileSchedulerILb0ELb1ELb1ELi128EEEEEEEEEvNT_6ParamsE)
        /*0248*/ 	.word	0x00000000


	//----- nvinfo : EIATTR_MIN_STACK_SIZE
	.align		4
.L_108:
        /*024c*/ 	.byte	0x04, 0x12
        /*024e*/ 	.short	(.L_110 - .L_109)
	.align		4
.L_109:
        /*0250*/ 	.word	index@(_ZN7cutlass13device_kernelIN5flash19enable_sm80_to_sm89INS1_16FlashAttnFwdSm80INS1_25CollectiveMainloopFwdSm80ILi8ELi2ELb0EN4cute5tupleIJNS5_1CILi128EEENS7_ILi64EEENS7_ILi192EEEEEELi192ENS_10bfloat16_tEfNS_4arch4Sm80ELb0ELb1ELb0ELb1ELb1ELb0ELb1ELb1EEENS1_21CollectiveEpilogueFwdINS6_IJS8_SA_S9_EEENS6_IJNS7_ILi1EEESI_SI_EEESC_SE_Li256ELb1ELb1ELb1ELb0EEENS1_36VarlenDynamicPersistentTileSchedulerILi128ELi64ELi256ELi256ELb1ELb1ELb0ELb1ELb0ELb1EEEEEEEEEvNT_6ParamsE)
        /*0254*/ 	.word	0x00000000


	//----- nvinfo : EIATTR_MIN_STACK_SIZE
	.align		4
.L_110:
        /*0258*/ 	.byte	0x04, 0x12
        /*025a*/ 	.short	(.L_112 - .L_111)
	.align		4
.L_111:
        /*025c*/ 	.word	index@(_ZN7cutlass13device_kernelIN5flash19enable_sm80_to_sm89INS1_16FlashAttnFwdSm80INS1_25CollectiveMainloopFwdSm80ILi8ELi2ELb0EN4cute5tupleIJNS5_1CILi128EEENS7_ILi64EEENS7_ILi192EEEEEELi192ENS_10bfloat16_tEfNS_4arch4Sm80ELb0ELb1ELb0ELb1ELb1ELb1ELb1ELb1EEENS1_21CollectiveEpilogueFwdINS6_IJS8_SA_S9_EEENS6_IJNS7_ILi1EEESI_SI_EEESC_SE_Li256ELb1ELb1ELb1ELb0EEENS1_36VarlenDynamicPersistentTileSchedulerILi128ELi64ELi256ELi256ELb1ELb1ELb0ELb1ELb0ELb1EEEEEEEEEvNT_6ParamsE)
        /*0260*/ 	.word	0x00000000


	//----- nvinfo : EIATTR_MIN_STACK_SIZE
	.align		4
.L_112:
        /*0264*/ 	.byte	0x04, 0x12
        /*0266*/ 	.short	(.L_114 - .L_113)
	.align		4
.L_113:
        /*0268*/ 	.word	index@(_ZN7cutlass13device_kernelIN5flash19enable_sm80_to_sm89INS1_16FlashAttnFwdSm80INS1_25CollectiveMainloopFwdSm80ILi8ELi2ELb0EN4cute5tupleIJNS5_1CILi128EEENS7_ILi64EEENS7_ILi192EEEEEELi192ENS_10bfloat16_tEfNS_4arch4Sm80ELb1ELb0ELb0ELb0ELb1ELb0ELb1ELb1EEENS1_21CollectiveEpilogueFwdINS6_IJS8_SA_S9_EEENS6_IJNS7_ILi1EEESI_SI_EEESC_SE_Li256ELb0ELb1ELb1ELb0EEENS1_30DynamicPersistentTileSchedulerILi256ELi256ELb1ELb1ELb0EEEEEEEEEvNT_6ParamsE)
        /*026c*/ 	.word	0x00000000


	//----- nvinfo : EIATTR_MIN_STACK_SIZE
	.align		4
.L_114:
        /*0270*/ 	.byte	0x04, 0x12
        /*0272*/ 	.short	(.L_116 - .L_115)
	.align		4
.L_115:
        /*0274*/ 	.word	index@(_ZN7cutlass13device_kernelIN5flash19enable_sm80_to_sm89INS1_16FlashAttnFwdSm80INS1_25CollectiveMainloopFwdSm80ILi8ELi2ELb0EN4cute5tupleIJNS5_1CILi128EEENS7_ILi64EEENS7_ILi192EEEEEELi192ENS_10bfloat16_tEfNS_4arch4Sm80ELb1ELb0ELb0ELb1ELb1ELb0ELb1ELb1EEENS1_21CollectiveEpilogueFwdINS6_IJS8_SA_S9_EEENS6_IJNS7_ILi1EEESI_SI_EEESC_SE_Li256ELb1ELb1ELb1ELb0EEENS1_36VarlenDynamicPersistentTileSchedulerILi128ELi64ELi256ELi256ELb1ELb1ELb0ELb1ELb1ELb1EEEEEEEEEvNT_6ParamsE)
        /*0278*/ 	.word	0x00000000


	//----- nvinfo : EIATTR_MIN_STACK_SIZE
	.align		4
.L_116:
        /*027c*/ 	.byte	0x04, 0x12
        /*027e*/ 	.short	(.L_118 - .L_117)
	.align		4
.L_117:
        /*0280*/ 	.word	index@(_ZN7cutlass13device_kernelIN5flash19enable_sm80_to_sm89INS1_16FlashAttnFwdSm80INS1_25CollectiveMainloopFwdSm80ILi8ELi2ELb0EN4cute5tupleIJNS5_1CILi128EEENS7_ILi64EEENS7_ILi192EEEEEELi192ENS_10bfloat16_tEfNS_4arch4Sm80ELb1ELb0ELb0ELb1ELb1ELb1ELb1ELb1EEENS1_21CollectiveEpilogueFwdINS6_IJS8_SA_S9_EEENS6_IJNS7_ILi1EEESI_SI_EEESC_SE_Li256ELb1ELb1ELb1ELb0EEENS1_36VarlenDynamicPersistentTileSchedulerILi128ELi64ELi256ELi256ELb1ELb1ELb0ELb1ELb1ELb1EEEEEEEEEvNT_6ParamsE)
        /*0284*/ 	.word	0x00000000
.L_118:


//--------------------- .nv.compat                --------------------------
	.section	.nv.compat,"",@"SHT_CUDA_COMPAT_INFO"
	.align	4
        /*0000*/ 	.byte	0x02, 0x09, 0x01, 0x00, 0x02, 0x02, 0x01, 0x00, 0x02, 0x05, 0x05, 0x00, 0x03, 0x07, 0x01, 0x01
        /*0010*/ 	.byte	0x02, 0x03, 0x00, 0x00, 0x02, 0x06, 0x01, 0x00, 0x04, 0x0b, 0x08, 0x00, 0x00, 0x00, 0x00, 0x00
        /*0020*/ 	.byte	0x00, 0x00, 0x00, 0x00


//--------------------- .nv.info._ZN7cutlass13device_kernelIN5flash19enable_sm80_to_sm89INS1_16FlashAttnFwdSm80INS1_25CollectiveMainloopFwdSm80ILi8ELi1ELb0EN4cute5tupleIJNS5_1CILi128EEENS7_ILi64EEENS7_ILi192EEEEEELi192ENS_10bfloat16_tEfNS_4arch4Sm80ELb0ELb0ELb0ELb0ELb1ELb0ELb1ELb1EEENS1_21CollectiveEpilogueFwdINS6_IJS8_SA_S9_EEENS6_IJNS7_ILi1EEESI_SI_EEESC_SE_Li256ELb0ELb1ELb1ELb0EEENS1_19SingleTileSchedulerILb0ELb1ELb1ELi128EEEEEEEEEvNT_6ParamsE --------------------------
	.section	.nv.info._ZN7cutlass13device_kernelIN5flash19enable_sm80_to_sm89INS1_16FlashAttnFwdSm80INS1_25CollectiveMainloopFwdSm80ILi8ELi1ELb0EN4cute5tupleIJNS5_1CILi128EEENS7_ILi64EEENS7_ILi192EEEEEELi192ENS_10bfloat16_tEfNS_4arch4Sm80ELb0ELb0ELb0ELb0ELb1ELb0ELb1ELb1EEENS1_21CollectiveEpilogueFwdINS6_IJS8_SA_S9_EEENS6_IJNS7_ILi1EEESI_SI_EEESC_SE_Li256ELb0ELb1ELb1ELb0EEENS1_19SingleTileSchedulerILb0ELb1ELb1ELi128EEEEEEEEEvNT_6ParamsE,"",@"SHT_CUDA_INFO"
	.sectionflags	@""
	.align	4


	//----- nvinfo : EIATTR_CUDA_API_VERSION
	.align		4
        /*0000*/ 	.byte	0x04, 0x37
        /*0002*/ 	.short	(.L_120 - .L_119)
.L_119:
        /*0004*/ 	.word	0x00000082


	//----- nvinfo : EIATTR_KPARAM_INFO
	.align		4
.L_120:
        /*0008*/ 	.byte	0x04, 0x17
        /*000a*/ 	.short	(.L_122 - .L_121)
.L_121:
        /*000c*/ 	.word	0x00000000
        /*0010*/ 	.short	0x0000
        /*0012*/ 	.short	0x0000
        /*0014*/ 	.byte	0x00, 0xf0, 0x61, 0x10


	//----- nvinfo : EIATTR_SPARSE_MMA_MASK
	.align		4
.L_122:
        /*0018*/ 	.byte	0x03, 0x50
        /*001a*/ 	.short	0x0000


	//----- nvinfo : EIATTR_MAXREG_COUNT
	.align		4
        /*001c*/ 	.byte	0x03, 0x1b
        /*001e*/ 	.short	0x00ff


	//----- nvinfo : EIATTR_MERCURY_ISA_VERSION
	.align		4
        /*0020*/ 	.byte	0x03, 0x5f
        /*0022*/ 	.short	0x0101


	//----- nvinfo : EIATTR_EXIT_INSTR_OFFSETS
	.align		4
        /*0024*/ 	.byte	0x04, 0x1c
        /*0026*/ 	.short	(.L_124 - .L_123)


	//   ....[0]....
.L_123:
        /*0028*/ 	.word	0x00000010


	//----- nvinfo : EIATTR_MAX_THREADS
	.align		4
.L_124:
        /*002c*/ 	.byte	0x04, 0x05
        /*002e*/ 	.short	(.L_126 - .L_125)
.L_125:
        /*0030*/ 	.word	0x00000100
        /*0034*/ 	.word	0x00000001
        /*0038*/ 	.word	0x00000001


	//----- nvinfo : EIATTR_CBANK_PARAM_SIZE
	.align		4
.L_126:
        /*003c*/ 	.byte	0x03, 0x19
        /*003e*/ 	.short	0x0418


	//----- nvinfo : EIATTR_PARAM_CBANK
	.align		4
        /*0040*/ 	.byte	0x04, 0x0a
        /*0042*/ 	.short	(.L_128 - .L_127)
	.align		4
.L_127:
        /*0044*/ 	.word	index@(.nv.constant0._ZN7cutlass13device_kernelIN5flash19enable_sm80_to_sm89INS1_16FlashAttnFwdSm80INS1_25CollectiveMainloopFwdSm80ILi8ELi1ELb0EN4cute5tupleIJNS5_1CILi128EEENS7_ILi64EEENS7_ILi192EEEEEELi192ENS_10bfloat16_tEfNS_4arch4Sm80ELb0ELb0ELb0ELb0ELb1ELb0ELb1ELb1EEENS1_21CollectiveEpilogueFwdINS6_IJS8_SA_S9_EEENS6_IJNS7_ILi1EEESI_SI_EEESC_SE_Li256ELb0ELb1ELb1ELb0EEENS1_19SingleTileSchedulerILb0ELb1ELb1ELi128EEEEEEEEEvNT_6ParamsE)
        /*0048*/ 	.short	0x0210
        /*004a*/ 	.short	0x0418


	//----- nvinfo : EIATTR_SW_WAR
	.align		4
.L_128:
        /*004c*/ 	.byte	0x04, 0x36
        /*004e*/ 	.short	(.L_130 - .L_129)
.L_129:
        /*0050*/ 	.word	0x00000008
.L_130:


//--------------------- .nv.info._ZN7cutlass13device_kernelIN5flash19enable_sm80_to_sm89INS1_16FlashAttnFwdSm80INS1_25CollectiveMainloopFwdSm80ILi8ELi1ELb0EN4cute5tupleIJNS5_1CILi128EEENS7_ILi64EEENS7_ILi192EEEEEELi192ENS_10bfloat16_tEfNS_4arch4Sm80ELb0ELb0ELb0ELb1ELb1ELb0ELb1ELb1EEENS1_21CollectiveEpilogueFwdINS6_IJS8_SA_S9_EEENS6_IJNS7_ILi1EEESI_SI_EEESC_SE_Li256ELb1ELb1ELb1ELb0EEENS1_36VarlenDynamicPersistentTileSchedulerILi128ELi64ELi256ELi256ELb1ELb1ELb0ELb0ELb1ELb1EEEEEEEEEvNT_6ParamsE --------------------------
	.section	.nv.info._ZN7cutlass13device_kernelIN5flash19enable_sm80_to_sm89INS1_16FlashAttnFwdSm80INS1_25CollectiveMainloopFwdSm80ILi8ELi1ELb0EN4cute5tupleIJNS5_1CILi128EEENS7_ILi64EEENS7_ILi192EEEEEELi192ENS_10bfloat16_tEfNS_4arch4Sm80ELb0ELb0ELb0ELb1ELb1ELb0ELb1ELb1EEENS1_21CollectiveEpilogueFwdINS6_IJS8_SA_S9_EEENS6_IJNS7_ILi1EEESI_SI_EEESC_SE_Li256ELb1ELb1ELb1ELb0EEENS1_36VarlenDynamicPersistentTileSchedulerILi128ELi64ELi256ELi256ELb1ELb1ELb0ELb0ELb1ELb1EEEEEEEEEvNT_6ParamsE,"",@"SHT_CUDA_INFO"
	.sectionflags	@""
	.align	4


	//----- nvinfo : EIATTR_CUDA_API_VERSION
	.align		4
        /*0000*/ 	.byte	0x04, 0x37
        /*0002*/ 	.short	(.L_132 - .L_131)
.L_131:
        /*0004*/ 	.word	0x00000082


	//----- nvinfo : EIATTR_KPARAM_INFO
	.align		4
.L_132:
        /*0008*/ 	.byte	0x04, 0x17
        /*000a*/ 	.short	(.L_134 - .L_133)
.L_133:
        /*000c*/ 	.word	0x00000000
        /*0010*/ 	.short	0x0000
        /*0012*/ 	.short	0x0000
        /*0014*/ 	.byte	0x00, 0xf0, 0xe1, 0x10


	//----- nvinfo : EIATTR_SPARSE_MMA_MASK
	.align		4
.L_134:
        /*0018*/ 	.byte	0x03, 0x50
        /*001a*/ 	.short	0x0000


	//----- nvinfo : EIATTR_MAXREG_COUNT
	.align		4
        /*001c*/ 	.byte	0x03, 0x1b
        /*001e*/ 	.short	0x00ff


	//----- nvinfo : EIATTR_MERCURY_ISA_VERSION
	.align		4
        /*0020*/ 	.byte	0x03, 0x5f
        /*0022*/ 	.short	0x0101


	//----- nvinfo : EIATTR_EXIT_INSTR_OFFSETS
	.align		4
        /*0024*/ 	.byte	0x04, 0x1c
        /*0026*/ 	.short	(.L_136 - .L_135)


	//   ....[0]....
.L_135:
        /*0028*/ 	.word	0x00000010


	//----- nvinfo : EIATTR_MAX_THREADS
	.align		4
.L_136:
        /*002c*/ 	.byte	0x04, 0x05
        /*002e*/ 	.short	(.L_138 - .L_137)
.L_137:
        /*0030*/ 	.word	0x00000100
        /*0034*/ 	.word	0x00000001
        /*0038*/ 	.word	0x00000001


	//----- nvinfo : EIATTR_CBANK_PARAM_SIZE
	.align		4
.L_138:
        /*003c*/ 	.byte	0x03, 0x19
        /*003e*/ 	.short	0x0438


	//----- nvinfo : EIATTR_PARAM_CBANK
	.align		4
        /*0040*/ 	.byte	0x04, 0x0a
        /*0042*/ 	.short	(.L_140 - .L_139)
	.align		4
.L_139:
        /*0044*/ 	.word	index@(.nv.constant0._ZN7cutlass13device_kernelIN5flash19enable_sm80_to_sm89INS1_16FlashAttnFwdSm80INS1_25CollectiveMainloopFwdSm80ILi8ELi1ELb0EN4cute5tupleIJNS5_1CILi128EEENS7_ILi64EEENS7_ILi192EEEEEELi192ENS_10bfloat16_tEfNS_4arch4Sm80ELb0ELb0ELb0ELb1ELb1ELb0ELb1ELb1EEENS1_21CollectiveEpilogueFwdINS6_IJS8_SA_S9_EEENS6_IJNS7_ILi1EEESI_SI_EEESC_SE_Li256ELb1ELb1ELb1ELb0EEENS1_36VarlenDynamicPersistentTileSchedulerILi128ELi64ELi256ELi256ELb1ELb1ELb0ELb0ELb1ELb1EEEEEEEEEvNT_6ParamsE)
        /*0048*/ 	.short	0x0210
        /*004a*/ 	.short	0x0438


	//----- nvinfo : EIATTR_SW_WAR
	.align		4
.L_140:
        /*004c*/ 	.byte	0x04, 0x36
        /*004e*/ 	.short	(.L_142 - .L_141)
.L_141:
        /*0050*/ 	.word	0x00000008
.L_142:


//--------------------- .nv.info._ZN7cutlass13device_kernelIN5flash19enable_sm80_to_sm89INS1_16FlashAttnFwdSm80INS1_25CollectiveMainloopFwdSm80ILi8ELi1ELb0EN4cute5tupleIJNS5_1CILi128EEENS7_ILi64EEENS7_ILi192EEEEEELi192ENS_10bfloat16_tEfNS_4arch4Sm80ELb0ELb0ELb0ELb1ELb1ELb1ELb1ELb1EEENS1_21CollectiveEpilogueFwdINS6_IJS8_SA_S9_EEENS6_IJNS7_ILi1EEESI_SI_EEESC_SE_Li256ELb1ELb1ELb1ELb0EEENS1_36VarlenDynamicPersistentTileSchedulerILi128ELi64ELi256ELi256ELb1ELb1ELb0ELb0ELb1ELb1EEEEEEEEEvNT_6ParamsE --------------------------
	.section	.nv.info._ZN7cutlass13device_kernelIN5flash19enable_sm80_to_sm89INS1_16FlashAttnFwdSm80INS1_25CollectiveMainloopFwdSm80ILi8ELi1ELb0EN4cute5tupleIJNS5_1CILi128EEENS7_ILi64EEENS7_ILi192EEEEEELi192ENS_10bfloat16_tEfNS_4arch4Sm80ELb0ELb0ELb0ELb1ELb1ELb1ELb1ELb1EEENS1_21CollectiveEpilogueFwdINS6_IJS8_SA_S9_EEENS6_IJNS7_ILi1EEESI_SI_EEESC_SE_Li256ELb1ELb1ELb1ELb0EEENS1_36VarlenDynamicPersistentTileSchedulerILi128ELi64ELi256ELi256ELb1ELb1ELb0ELb0ELb1ELb1EEEEEEEEEvNT_6ParamsE,"",@"SHT_CUDA_INFO"
	.sectionflags	@""
	.align	4


	//----- nvinfo : EIATTR_CUDA_API_VERSION
	.align		4
        /*0000*/ 	.byte	0x04, 0x37
        /*0002*/ 	.short	(.L_144 - .L_143)
.L_143:
        /*0004*/ 	.word	0x00000082


	//----- nvinfo : EIATTR_KPARAM_INFO
	.align		4
.L_144:
        /*0008*/ 	.byte	0x04, 0x17
        /*000a*/ 	.short	(.L_146 - .L_145)
.L_145:
        /*000c*/ 	.word	0x00000000
        /*0010*/ 	.short	0x0000
        /*0012*/ 	.short	0x0000
        /*0014*/ 	.byte	0x00, 0xf0, 0xe1, 0x10


	//----- nvinfo : EIATTR_SPARSE_MMA_MASK
	.align		4
.L_146:
        /*0018*/ 	.byte	0x03, 0x50
        /*001a*/ 	.short	0x0000


	//----- nvinfo : EIATTR_MAXREG_COUNT
	.align		4
        /*001c*/ 	.byte	0x03, 0x1b
        /*001e*/ 	.short	0x00ff


	//----- nvinfo : EIATTR_MERCURY_ISA_VERSION
	.align		4
        /*0020*/ 	.byte	0x03, 0x5f
        /*0022*/ 	.short	0x0101


	//----- nvinfo : EIATTR_EXIT_INSTR_OFFSETS
	.align		4
        /*0024*/ 	.byte	0x04, 0x1c
        /*0026*/ 	.short	(.L_148 - .L_147)


	//   ....[0]....
.L_147:
        /*0028*/ 	.word	0x00000010


	//----- nvinfo : EIATTR_MAX_THREADS
	.align		4
.L_148:
        /*002c*/ 	.byte	0x04, 0x05
        /*002e*/ 	.short	(.L_150 - .L_149)
.L_149:
        /*0030*/ 	.word	0x00000100
        /*0034*/ 	.word	0x00000001
        /*0038*/ 	.word	0x00000001


	//----- nvinfo : EIATTR_CBANK_PARAM_SIZE
	.align		4
.L_150:
        /*003c*/ 	.byte	0x03, 0x19
        /*003e*/ 	.short	0x0438


	//----- nvinfo : EIATTR_PARAM_CBANK
	.align		4
        /*0040*/ 	.byte	0x04, 0x0a
        /*0042*/ 	.short	(.L_152 - .L_151)
	.align		4
.L_151:
        /*0044*/ 	.word	index@(.nv.constant0._ZN7cutlass13device_kernelIN5flash19enable_sm80_to_sm89INS1_16FlashAttnFwdSm80INS1_25CollectiveMainloopFwdSm80ILi8ELi1ELb0EN4cute5tupleIJNS5_1CILi128EEENS7_ILi64EEENS7_ILi192EEEEEELi192ENS_10bfloat16_tEfNS_4arch4Sm80ELb0ELb0ELb0ELb1ELb1ELb1ELb1ELb1EEENS1_21CollectiveEpilogueFwdINS6_IJS8_SA_S9_EEENS6_IJNS7_ILi1EEESI_SI_EEESC_SE_Li256ELb1ELb1ELb1ELb0EEENS1_36VarlenDynamicPersistentTileSchedulerILi128ELi64ELi256ELi256ELb1ELb1ELb0ELb0ELb1ELb1EEEEEEEEEvNT_6ParamsE)
        /*0048*/ 	.short	0x0210
        /*004a*/ 	.short	0x0438


	//----- nvinfo : EIATTR_SW_WAR
	.align		4
.L_152:
        /*004c*/ 	.byte	0x04, 0x36
        /*004e*/ 	.short	(.L_154 - .L_153)
.L_153:
        /*0050*/ 	.word	0x00000008
.L_154:


//--------------------- .nv.info._ZN7cutlass13device_kernelIN5flash19enable_sm80_to_sm89INS1_16FlashAttnFwdSm80INS1_25CollectiveMainloopFwdSm80ILi8ELi1ELb0EN4cute5tupleIJNS5_1CILi128EEENS7_ILi64EEENS7_ILi192EEEEEELi192ENS_10bfloat16_tEfNS_4arch4Sm80ELb0ELb1ELb0ELb0ELb1ELb0ELb1ELb1EEENS1_21CollectiveEpilogueFwdINS6_IJS8_SA_S9_EEENS6_IJNS7_ILi1EEESI_SI_EEESC_SE_Li256ELb0ELb1ELb1ELb0EEENS1_19SingleTileSchedulerILb0ELb1ELb1ELi128EEEEEEEEEvNT_6ParamsE --------------------------
	.section	.nv.info._ZN7cutlass13device_kernelIN5flash19enable_sm80_to_sm89INS1_16FlashAttnFwdSm80INS1_25CollectiveMainloopFwdSm80ILi8ELi1ELb0EN4cute5tupleIJNS5_1CILi128EEENS7_ILi64EEENS7_ILi192EEEEEELi192ENS_10bfloat16_tEfNS_4arch4Sm80ELb0ELb1ELb0ELb0ELb1ELb0ELb1ELb1EEENS1_21CollectiveEpilogueFwdINS6_IJS8_SA_S9_EEENS6_IJNS7_ILi1EEESI_SI_EEESC_SE_Li256ELb0ELb1ELb1ELb0EEENS1_19SingleTileSchedulerILb0ELb1ELb1ELi128EEEEEEEEEvNT_6ParamsE,"",@"SHT_CUDA_INFO"
	.sectionflags	@""
	.align	4


	//----- nvinfo : EIATTR_CUDA_API_VERSION
	.align		4
        /*0000*/ 	.byte	0x04, 0x37
        /*0002*/ 	.short	(.L_156 - .L_155)
.L_155:
        /*0004*/ 	.word	0x00000082


	//----- nvinfo : EIATTR_KPARAM_INFO
	.align		4
.L_156:
        /*0008*/ 	.byte	0x04, 0x17
        /*000a*/ 	.short	(.L_158 - .L_157)
.L_157:
        /*000c*/ 	.word	0x00000000
        /*0010*/ 	.short	0x0000
        /*0012*/ 	.short	0x0000
        /*0014*/ 	.byte	0x00, 0xf0, 0x61, 0x10


	//----- nvinfo : EIATTR_SPARSE_MMA_MASK
	.align		4
.L_158:
        /*0018*/ 	.byte	0x03, 0x50
        /*001a*/ 	.short	0x0000


	//----- nvinfo : EIATTR_MAXREG_COUNT
	.align		4
        /*001c*/ 	.byte	0x03, 0x1b
        /*001e*/ 	.short	0x00ff


	//----- nvinfo : EIATTR_MERCURY_ISA_VERSION
	.align		4
        /*0020*/ 	.byte	0x03, 0x5f
        /*0022*/ 	.short	0x0101


	//----- nvinfo : EIATTR_EXIT_INSTR_OFFSETS
	.align		4
        /*0024*/ 	.byte	0x04, 0x1c
        /*0026*/ 	.short	(.L_160 - .L_159)


	//   ....[0]....
.L_159:
        /*0028*/ 	.word	0x00000010


	//----- nvinfo : EIATTR_MAX_THREADS
	.align		4
.L_160:
        /*002c*/ 	.byte	0x04, 0x05
        /*002e*/ 	.short	(.L_162 - .L_161)
.L_161:
        /*0030*/ 	.word	0x00000100
        /*0034*/ 	.word	0x00000001
        /*0038*/ 	.word	0x00000001


	//----- nvinfo : EIATTR_CBANK_PARAM_SIZE
	.align		4
.L_162:
        /*003c*/ 	.byte	0x03, 0x19
        /*003e*/ 	.short	0x0418


	//----- nvinfo : EIATTR_PARAM_CBANK
	.align		4
        /*0040*/ 	.byte	0x04, 0x0a
        /*0042*/ 	.short	(.L_164 - .L_163)
	.align		4
.L_163:
        /*0044*/ 	.word	index@(.nv.constant0._ZN7cutlass13device_kernelIN5flash19enable_sm80_to_sm89INS1_16FlashAttnFwdSm80INS1_25CollectiveMainloopFwdSm80ILi8ELi1ELb0EN4cute5tupleIJNS5_1CILi128EEENS7_ILi64EEENS7_ILi192EEEEEELi192ENS_10bfloat16_tEfNS_4arch4Sm80ELb0ELb1ELb0ELb0ELb1ELb0ELb1ELb1EEENS1_21CollectiveEpilogueFwdINS6_IJS8_SA_S9_EEENS6_IJNS7_ILi1EEESI_SI_EEESC_SE_Li256ELb0ELb1ELb1ELb0EEENS1_19SingleTileSchedulerILb0ELb1ELb1ELi128EEEEEEEEEvNT_6ParamsE)
        /*0048*/ 	.short	0x0210
        /*004a*/ 	.short	0x0418


	//----- nvinfo : EIATTR_SW_WAR
	.align		4
.L_164:
        /*004c*/ 	.byte	0x04, 0x36
        /*004e*/ 	.short	(.L_166 - .L_165)
.L_165:
        /*0050*/ 	.word	0x00000008
.L_166:


//--------------------- .nv.info._ZN7cutlass13device_kernelIN5flash19enable_sm80_to_sm89INS1_16FlashAttnFwdSm80INS1_25CollectiveMainloopFwdSm80ILi8ELi1ELb0EN4cute5tupleIJNS5_1CILi128EEENS7_ILi64EEENS7_ILi192EEEEEELi192ENS_10bfloat16_tEfNS_4arch4Sm80ELb0ELb1ELb0ELb1ELb1ELb0ELb1ELb1EEENS1_21CollectiveEpilogueFwdINS6_IJS8_SA_S9_EEENS6_IJNS7_ILi1EEESI_SI_EEESC_SE_Li256ELb1ELb1ELb1ELb0EEENS1_36VarlenDynamicPersistentTileSchedulerILi128ELi64ELi256ELi256ELb1ELb1ELb0ELb1ELb0ELb1EEEEEEEEEvNT_6ParamsE --------------------------
	.section	.nv.info._ZN7cutlass13device_kernelIN5flash19enable_sm80_to_sm89INS1_16FlashAttnFwdSm80INS1_25CollectiveMainloopFwdSm80ILi8ELi1ELb0EN4cute5tupleIJNS5_1CILi128EEENS7_ILi64EEENS7_ILi192EEEEEELi192ENS_10bfloat16_tEfNS_4arch4Sm80ELb0ELb1ELb0ELb1ELb1ELb0ELb1ELb1EEENS1_21CollectiveEpilogueFwdINS6_IJS8_SA_S9_EEENS6_IJNS7_ILi1EEESI_SI_EEESC_SE_Li256ELb1ELb1ELb1ELb0EEENS1_36VarlenDynamicPersistentTileSchedulerILi128ELi64ELi256ELi256ELb1ELb1ELb0ELb1ELb0ELb1EEEEEEEEEvNT_6ParamsE,"",@"SHT_CUDA_INFO"
	.sectionflags	@""
	.align	4


	//----- nvinfo : EIATTR_CUDA_API_VERSION
	.align		4
        /*0000*/ 	.byte	0x04, 0x37
        /*0002*/ 	.short	(.L_168 - .L_167)
.L_167:
        /*0004*/ 	.word	0x00000082


	//----- nvinfo : EIATTR_KPARAM_INFO
	.align		4
.L_168:
        /*0008*/ 	.byte	0x04, 0x17
        /*000a*/ 	.short	(.L_170 - .L_169)
.L_169:
        /*000c*/ 	.word	0x00000000
        /*0010*/ 	.short	0x0000
        /*0012*/ 	.short	0x0000
        /*0014*/ 	.byte	0x00, 0xf0, 0xe1, 0x10


	//----- nvinfo : EIATTR_SPARSE_MMA_MASK
	.align		4
.L_170:
        /*0018*/ 	.byte	0x03, 0x50
        /*001a*/ 	.short	0x0000


	//----- nvinfo : EIATTR_MAXREG_COUNT
	.align		4
        /*001c*/ 	.byte	0x03, 0x1b
        /*001e*/ 	.short	0x00ff


	//----- nvinfo : EIATTR_MERCURY_ISA_VERSION
	.align		4
        /*0020*/ 	.byte	0x03, 0x5f
        /*0022*/ 	.short	0x0101


	//----- nvinfo : EIATTR_EXIT_INSTR_OFFSETS
	.align		4
        /*0024*/ 	.byte	0x04, 0x1c
        /*0026*/ 	.short	(.L_172 - .L_171)


	//   ....[0]....
.L_171:
        /*0028*/ 	.word	0x00000010


	//----- nvinfo : EIATTR_MAX_THREADS
	.align		4
.L_172:
        /*002c*/ 	.byte	0x04, 0x05
        /*002e*/ 	.short	(.L_174 - .L_173)
.L_173:
        /*0030*/ 	.word	0x00000100
        /*0034*/ 	.word	0x00000001
        /*0038*/ 	.word	0x00000001


	//----- nvinfo : EIATTR_CBANK_PARAM_SIZE
	.align		4
.L_174:
        /*003c*/ 	.byte	0x03, 0x19
        /*003e*/ 	.short	0x0438


	//----- nvinfo : EIATTR_PARAM_CBANK
	.align		4
        /*0040*/ 	.byte	0x04, 0x0a
        /*0042*/ 	.short	(.L_176 - .L_175)
	.align		4
.L_175:
        /*0044*/ 	.word	index@(.nv.constant0._ZN7cutlass13device_kernelIN5flash19enable_sm80_to_sm89INS1_16FlashAttnFwdSm80INS1_25CollectiveMainloopFwdSm80ILi8ELi1ELb0EN4cute5tupleIJNS5_1CILi128EEENS7_ILi64EEENS7_ILi192EEEEEELi192ENS_10bfloat16_tEfNS_4arch4Sm80ELb0ELb1ELb0ELb1ELb1ELb0ELb1ELb1EEENS1_21CollectiveEpilogueFwdINS6_IJS8_SA_S9_EEENS6_IJNS7_ILi1EEESI_SI_EEESC_SE_Li256ELb1ELb1ELb1ELb0EEENS1_36VarlenDynamicPersistentTileSchedulerILi128ELi64ELi256ELi256ELb1ELb1ELb0ELb1ELb0ELb1EEEEEEEEEvNT_6ParamsE)
        /*0048*/ 	.short	0x0210
        /*004a*/ 	.short	0x0438


	//----- nvinfo : EIATTR_SW_WAR
	.align		4
.L_176:
        /*004c*/ 	.byte	0x04, 0x36
        /*004e*/ 	.short	(.L_178 - .L_177)
.L_177:
        /*0050*/ 	.word	0x00000008
.L_178:


//--------------------- .nv.info._ZN7cutlass13device_kernelIN5flash19enable_sm80_to_sm89INS1_16FlashAttnFwdSm80INS1_25CollectiveMainloopFwdSm80ILi8ELi1ELb0EN4cute5tupleIJNS5_1CILi128EEENS7_ILi64EEENS7_ILi192EEEEEELi192ENS_10bfloat16_tEfNS_4arch4Sm80ELb0ELb1ELb0ELb1ELb1ELb1ELb1ELb1EEENS1_21CollectiveEpilogueFwdINS6_IJS8_SA_S9_EEENS6_IJNS7_ILi1EEESI_SI_EEESC_SE_Li256ELb1ELb1ELb1ELb0EEENS1_36VarlenDynamicPersistentTileSchedulerILi128ELi64ELi256ELi256ELb1ELb1ELb0ELb1ELb0ELb1EEEEEEEEEvNT_6ParamsE --------------------------
	.section	.nv.info._ZN7cutlass13device_kernelIN5flash19enable_sm80_to_sm89INS1_16FlashAttnFwdSm80INS1_25CollectiveMainloopFwdSm80ILi8ELi1ELb0EN4cute5tupleIJNS5_1CILi128EEENS7_ILi64EEENS7_ILi192EEEEEELi192ENS_10bfloat16_tEfNS_4arch4Sm80ELb0ELb1ELb0ELb1ELb1ELb1ELb1ELb1EEENS1_21CollectiveEpilogueFwdINS6_IJS8_SA_S9_EEENS6_IJNS7_ILi1EEESI_SI_EEESC_SE_Li256ELb1ELb1ELb1ELb0EEENS1_36VarlenDynamicPersistentTileSchedulerILi128ELi64ELi256ELi256ELb1ELb1ELb0ELb1ELb0ELb1EEEEEEEEEvNT_6ParamsE,"",@"SHT_CUDA_INFO"
	.sectionflags	@""
	.align	4


	//----- nvinfo : EIATTR_CUDA_API_VERSION
	.align		4
        /*0000*/ 	.byte	0x04, 0x37
        /*0002*/ 	.short	(.L_180 - .L_179)
.L_179:
        /*0004*/ 	.word	0x00000082


	//----- nvinfo : EIATTR_KPARAM_INFO
	.align		4
.L_180:
        /*0008*/ 	.byte	0x04, 0x17
        /*000a*/ 	.short	(.L_182 - .L_181)
.L_181:
        /*000c*/ 	.word	0x00000000
        /*0010*/ 	.short	0x0000
        /*0012*/ 	.short	0x0000
        /*0014*/ 	.byte	0x00, 0xf0, 0xe1, 0x10


	//----- nvinfo : EIATTR_SPARSE_MMA_MASK
	.align		4
.L_182:
        /*0018*/ 	.byte	0x03, 0x50
        /*001a*/ 	.short	0x0000


	//----- nvinfo : EIATTR_MAXREG_COUNT
	.align		4
        /*001c*/ 	.byte	0x03, 0x1b
        /*001e*/ 	.short	0x00ff


	//----- nvinfo : EIATTR_MERCURY_ISA_VERSION
	.align		4
        /*0020*/ 	.byte	0x03, 0x5f
        /*0022*/ 	.short	0x0101


	//----- nvinfo : EIATTR_EXIT_INSTR_OFFSETS
	.align		4
        /*0024*/ 	.byte	0x04, 0x1c
        /*0026*/ 	.short	(.L_184 - .L_183)


	//   ....[0]....
.L_183:
        /*0028*/ 	.word	0x00000010


	//----- nvinfo : EIATTR_MAX_THREADS
	.align		4
.L_184:
        /*002c*/ 	.byte	0x04, 0x05
        /*002e*/ 	.short	(.L_186 - .L_185)
.L_185:
        /*0030*/ 	.word	0x00000100
        /*0034*/ 	.word	0x00000001
        /*0038*/ 	.word	0x00000001


	//----- nvinfo : EIATTR_CBANK_PARAM_SIZE
	.align		4
.L_186:
        /*003c*/ 	.byte	0x03, 0x19
        /*003e*/ 	.short	0x0438


	//----- nvinfo : EIATTR_PARAM_CBANK
	.align		4
        /*0040*/ 	.byte	0x04, 0x0a
        /*0042*/ 	.short	(.L_188 - .L_187)
	.align		4
.L_187:
        /*0044*/ 	.word	index@(.nv.constant0._ZN7cutlass13device_kernelIN5flash19enable_sm80_to_sm89INS1_16FlashAttnFwdSm80INS1_25CollectiveMainloopFwdSm80ILi8ELi1ELb0EN4cute5tupleIJNS5_1CILi128EEENS7_ILi64EEENS7_ILi192EEEEEELi192ENS_10bfloat16_tEfNS_4arch4Sm80ELb0ELb1ELb0ELb1ELb1ELb1ELb1ELb1EEENS1_21CollectiveEpilogueFwdINS6_IJS8_SA_S9_EEENS6_IJNS7_ILi1EEESI_SI_EEESC_SE_Li256ELb1ELb1ELb1ELb0EEENS1_36VarlenDynamicPersistentTileSchedulerILi128ELi64ELi256ELi256ELb1ELb1ELb0ELb1ELb0ELb1EEEEEEEEEvNT_6ParamsE)
        /*0048*/ 	.short	0x0210
        /*004a*/ 	.short	0x0438


	//----- nvinfo : EIATTR_SW_WAR
	.align		4
.L_188:
        /*004c*/ 	.byte	0x04, 0x36
        /*004e*/ 	.short	(.L_190 - .L_189)
.L_189:
        /*0050*/ 	.word	0x00000008
.L_190:


//--------------------- .nv.info._ZN7cutlass13device_kernelIN5flash19enable_sm80_to_sm89INS1_16FlashAttnFwdSm80INS1_25CollectiveMainloopFwdSm80ILi8ELi1ELb0EN4cute5tupleIJNS5_1CILi128EEENS7_ILi64EEENS7_ILi192EEEEEELi192ENS_10bfloat16_tEfNS_4arch4Sm80ELb1ELb0ELb0ELb0ELb1ELb0ELb1ELb1EEENS1_21CollectiveEpilogueFwdINS6_IJS8_SA_S9_EEENS6_IJNS7_ILi1EEESI_SI_EEESC_SE_Li256ELb0ELb1ELb1ELb0EEENS1_30DynamicPersistentTileSchedulerILi256ELi256ELb1ELb1ELb0EEEEEEEEEvNT_6ParamsE --------------------------
	.section	.nv.info._ZN7cutlass13device_kernelIN5flash19enable_sm80_to_sm89INS1_16FlashAttnFwdSm80INS1_25CollectiveMainloopFwdSm80ILi8ELi1ELb0EN4cute5tupleIJNS5_1CILi128EEENS7_ILi64EEENS7_ILi192EEEEEELi192ENS_10bfloat16_tEfNS_4arch4Sm80ELb1ELb0ELb0ELb0ELb1ELb0ELb1ELb1EEENS1_21CollectiveEpilogueFwdINS6_IJS8_SA_S9_EEENS6_IJNS7_ILi1EEESI_SI_EEESC_SE_Li256ELb0ELb1ELb1ELb0EEENS1_30DynamicPersistentTileSchedulerILi256ELi256ELb1ELb1ELb0EEEEEEEEEvNT_6ParamsE,"",@"SHT_CUDA_INFO"
	.sectionflags	@""
	.align	4


	//----- nvinfo : EIATTR_CUDA_API_VERSION
	.align		4
        /*0000*/ 	.byte	0x04, 0x37
        /*0002*/ 	.short	(.L_192 - .L_191)
.L_191:
        /*0004*/ 	.word	0x00000082


	//----- nvinfo : EIATTR_KPARAM_INFO
	.align		4
.L_192:
        /*0008*/ 	.byte	0x04, 0x17
        /*000a*/ 	.short	(.L_194 - .L_193)
.L_193:
        /*000c*/ 	.word	0x00000000
        /*0010*/ 	.short	0x0000
        /*0012*/ 	.short	0x0000
        /*0014*/ 	.byte	0x00, 0xf0, 0xa1, 0x10


	//----- nvinfo : EIATTR_SPARSE_MMA_MASK
	.align		4
.L_194:
        /*0018*/ 	.byte	0x03, 0x50
        /*001a*/ 	.short	0x0000


	//----- nvinfo : EIATTR_MAXREG_COUNT
	.align		4
        /*001c*/ 	.byte	0x03, 0x1b
        /*001e*/ 	.short	0x00ff


	//----- nvinfo : EIATTR_MERCURY_ISA_VERSION
	.align		4
        /*0020*/ 	.byte	0x03, 0x5f
        /*0022*/ 	.short	0x0101


	//----- nvinfo : EIATTR_EXIT_INSTR_OFFSETS
	.align		4
        /*0024*/ 	.byte	0x04, 0x1c
        /*0026*/ 	.short	(.L_196 - .L_195)


	//   ....[0]....
.L_195:
        /*0028*/ 	.word	0x00000010


	//----- nvinfo : EIATTR_MAX_THREADS
	.align		4
.L_196:
        /*002c*/ 	.byte	0x04, 0x05
        /*002e*/ 	.short	(.L_198 - .L_197)
.L_197:
        /*0030*/ 	.word	0x00000100
        /*0034*/ 	.word	0x00000001
        /*0038*/ 	.word	0x00000001


	//----- nvinfo : EIATTR_CBANK_PARAM_SIZE
	.align		4
.L_198:
        /*003c*/ 	.byte	0x03, 0x19
        /*003e*/ 	.short	0x0428


	//----- nvinfo : EIATTR_PARAM_CBANK
	.align		4
        /*0040*/ 	.byte	0x04, 0x0a
        /*0042*/ 	.short	(.L_200 - .L_199)
	.align		4
.L_199:
        /*0044*/ 	.word	index@(.nv.constant0._ZN7cutlass13device_kernelIN5flash19enable_sm80_to_sm89INS1_16FlashAttnFwdSm80INS1_25CollectiveMainloopFwdSm80ILi8ELi1ELb0EN4cute5tupleIJNS5_1CILi128EEENS7_ILi64EEENS7_ILi192EEEEEELi192ENS_10bfloat16_tEfNS_4arch4Sm80ELb1ELb0ELb0ELb0ELb1ELb0ELb1ELb1EEENS1_21CollectiveEpilogueFwdINS6_IJS8_SA_S9_EEENS6_IJNS7_ILi1EEESI_SI_EEESC_SE_Li256ELb0ELb1ELb1ELb0EEENS1_30DynamicPersistentTileSchedulerILi256ELi256ELb1ELb1ELb0EEEEEEEEEvNT_6ParamsE)
        /*0048*/ 	.short	0x0210
        /*004a*/ 	.short	0x0428


	//----- nvinfo : EIATTR_SW_WAR
	.align		4
.L_200:
        /*004c*/ 	.byte	0x04, 0x36
        /*004e*/ 	.short	(.L_202 - .L_201)
.L_201:
        /*0050*/ 	.word	0x00000008
.L_202:


//--------------------- .nv.info._ZN7cutlass13device_kernelIN5flash19enable_sm80_to_sm89INS1_16FlashAttnFwdSm80INS1_25CollectiveMainloopFwdSm80ILi8ELi1ELb0EN4cute5tupleIJNS5_1CILi128EEENS7_ILi64EEENS7_ILi192EEEEEELi192ENS_10bfloat16_tEfNS_4arch4Sm80ELb1ELb0ELb0ELb1ELb1ELb0ELb1ELb1EEENS1_21CollectiveEpilogueFwdINS6_IJS8_SA_S9_EEENS6_IJNS7_ILi1EEESI_SI_EEESC_SE_Li256ELb1ELb1ELb1ELb0EEENS1_36VarlenDynamicPersistentTileSchedulerILi128ELi64ELi256ELi256ELb1ELb1ELb0ELb1ELb1ELb1EEEEEEEEEvNT_6ParamsE --------------------------
	.section	.nv.info._ZN7cutlass13device_kernelIN5flash19enable_sm80_to_sm89INS1_16FlashAttnFwdSm80INS1_25CollectiveMainloopFwdSm80ILi8ELi1ELb0EN4cute5tupleIJNS5_1CILi128EEENS7_ILi64EEENS7_ILi192EEEEEELi192ENS_10bfloat16_tEfNS_4arch4Sm80ELb1ELb0ELb0ELb1ELb1ELb0ELb1ELb1EEENS1_21CollectiveEpilogueFwdINS6_IJS8_SA_S9_EEENS6_IJNS7_ILi1EEESI_SI_EEESC_SE_Li256ELb1ELb1ELb1ELb0EEENS1_36VarlenDynamicPersistentTileSchedulerILi128ELi64ELi256ELi256ELb1ELb1ELb0ELb1ELb1ELb1EEEEEEEEEvNT_6ParamsE,"",@"SHT_CUDA_INFO"
	.sectionflags	@""
	.align	4


	//----- nvinfo : EIATTR_CUDA_API_VERSION
	.align		4
        /*0000*/ 	.byte	0x04, 0x37
        /*0002*/ 	.short	(.L_204 - .L_203)
.L_203:
        /*0004*/ 	.word	0x00000082


	//----- nvinfo : EIATTR_KPARAM_INFO
	.align		4
.L_204:
        /*0008*/ 	.byte	0x04, 0x17
        /*000a*/ 	.short	(.L_206 - .L_205)
.L_205:
        /*000c*/ 	.word	0x00000000
        /*0010*/ 	.short	0x0000
        /*0012*/ 	.short	0x0000
        /*0014*/ 	.byte	0x00, 0xf0, 0xe1, 0x10


	//----- nvinfo : EIATTR_SPARSE_MMA_MASK
	.align		4
.L_206:
        /*0018*/ 	.byte	0x03, 0x50
        /*001a*/ 	.short	0x0000


	//----- nvinfo : EIATTR_MAXREG_COUNT
	.align		4
        /*001c*/ 	.byte	0x03, 0x1b
        /*001e*/ 	.short	0x00ff


	//----- nvinfo : EIATTR_MERCURY_ISA_VERSION
	.align		4
        /*0020*/ 	.byte	0x03, 0x5f
        /*0022*/ 	.short	0x0101


	//----- nvinfo : EIATTR_EXIT_INSTR_OFFSETS
	.align		4
        /*0024*/ 	.byte	0x04, 0x1c
        /*0026*/ 	.short	(.L_208 - .L_207)


	//   ....[0]....
.L_207:
        /*0028*/ 	.word	0x00000010


	//----- nvinfo : EIATTR_MAX_THREADS
	.align		4
.L_208:
        /*002c*/ 	.byte	0x04, 0x05
        /*002e*/ 	.short	(.L_210 - .L_209)
.L_209:
        /*0030*/ 	.word	0x00000100
        /*0034*/ 	.word	0x00000001
        /*0038*/ 	.word	0x00000001


	//----- nvinfo : EIATTR_CBANK_PARAM_SIZE
	.align		4
.L_210:
        /*003c*/ 	.byte	0x03, 0x19
        /*003e*/ 	.short	0x0438


	//----- nvinfo : EIATTR_PARAM_CBANK
	.align		4
        /*0040*/ 	.byte	0x04, 0x0a
        /*0042*/ 	.short	(.L_212 - .L_211)
	.align		4
.L_211:
        /*0044*/ 	.word	index@(.nv.constant0._ZN7cutlass13device_kernelIN5flash19enable_sm80_to_sm89INS1_16FlashAttnFwdSm80INS1_25CollectiveMainloopFwdSm80ILi8ELi1ELb0EN4cute5tupleIJNS5_1CILi128EEENS7_ILi64EEENS7_ILi192EEEEEELi192ENS_10bfloat16_tEfNS_4arch4Sm80ELb1ELb0ELb0ELb1ELb1ELb0ELb1ELb1EEENS1_21CollectiveEpilogueFwdINS6_IJS8_SA_S9_EEENS6_IJNS7_ILi1EEESI_SI_EEESC_SE_Li256ELb1ELb1ELb1ELb0EEENS1_36VarlenDynamicPersistentTileSchedulerILi128ELi64ELi256ELi256ELb1ELb1ELb0ELb1ELb1ELb1EEEEEEEEEvNT_6ParamsE)
        /*0048*/ 	.short	0x0210
        /*004a*/ 	.short	0x0438


	//----- nvinfo : EIATTR_SW_WAR
	.align		4
.L_212:
        /*004c*/ 	.byte	0x04, 0x36
        /*004e*/ 	.short	(.L_214 - .L_213)
.L_213:
        /*0050*/ 	.word	0x00000008
.L_214:


//--------------------- .nv.info._ZN7cutlass13device_kernelIN5flash19enable_sm80_to_sm89INS1_16FlashAttnFwdSm80INS1_25CollectiveMainloopFwdSm80ILi8ELi1ELb0EN4cute5tupleIJNS5_1CILi128EEENS7_ILi64EEENS7_ILi192EEEEEELi192ENS_10bfloat16_tEfNS_4arch4Sm80ELb1ELb0ELb0ELb1ELb1ELb1ELb1ELb1EEENS1_21CollectiveEpilogueFwdINS6_IJS8_SA_S9_EEENS6_IJNS7_ILi1EEESI_SI_EEESC_SE_Li256ELb1ELb1ELb1ELb0EEENS1_36VarlenDynamicPersistentTileSchedulerILi128ELi64ELi256ELi256ELb1ELb1ELb0ELb1ELb1ELb1EEEEEEEEEvNT_6ParamsE --------------------------
	.section	.nv.info._ZN7cutlass13device_kernelIN5flash19enable_sm80_to_sm89INS1_16FlashAttnFwdSm80INS1_25CollectiveMainloopFwdSm80ILi8ELi1ELb0EN4cute5tupleIJNS5_1CILi128EEENS7_ILi64EEENS7_ILi192EEEEEELi192ENS_10bfloat16_tEfNS_4arch4Sm80ELb1ELb0ELb0ELb1ELb1ELb1ELb1ELb1EEENS1_21CollectiveEpilogueFwdINS6_IJS8_SA_S9_EEENS6_IJNS7_ILi1EEESI_SI_EEESC_SE_Li256ELb1ELb1ELb1ELb0EEENS1_36VarlenDynamicPersistentTileSchedulerILi128ELi64ELi256ELi256ELb1ELb1ELb0ELb1ELb1ELb1EEEEEEEEEvNT_6ParamsE,"",@"SHT_CUDA_INFO"
	.sectionflags	@""
	.align	4


	//----- nvinfo : EIATTR_CUDA_API_VERSION
	.align		4
        /*0000*/ 	.byte	0x04, 0x37
        /*0002*/ 	.short	(.L_216 - .L_215)
.L_215:
        /*0004*/ 	.word	0x00000082


	//----- nvinfo : EIATTR_KPARAM_INFO
	.align		4
.L_216:
        /*0008*/ 	.byte	0x04, 0x17
        /*000a*/ 	.short	(.L_218 - .L_217)
.L_217:
        /*000c*/ 	.word	0x00000000
        /*0010*/ 	.short	0x0000
        /*0012*/ 	.short	0x0000
        /*0014*/ 	.byte	0x00, 0xf0, 0xe1, 0x10


	//----- nvinfo : EIATTR_SPARSE_MMA_MASK
	.align		4
.L_218:
        /*0018*/ 	.byte	0x03, 0x50
        /*001a*/ 	.short	0x0000


	//----- nvinfo : EIATTR_MAXREG_COUNT
	.align		4
        /*001c*/ 	.byte	0x03, 0x1b
        /*001e*/ 	.short	0x00ff


	//----- nvinfo : EIATTR_MERCURY_ISA_VERSION
	.align		4
        /*0020*/ 	.byte	0x03, 0x5f
        /*0022*/ 	.short	0x0101


	//----- nvinfo : EIATTR_EXIT_INSTR_OFFSETS
	.align		4
        /*0024*/ 	.byte	0x04, 0x1c
        /*0026*/ 	.short	(.L_220 - .L_219)


	//   ....[0]....
.L_219:
        /*0028*/ 	.word	0x00000010


	//----- nvinfo : EIATTR_MAX_THREADS
	.align		4
.L_220:
        /*002c*/ 	.byte	0x04, 0x05
        /*002e*/ 	.short	(.L_222 - .L_221)
.L_221:
        /*0030*/ 	.word	0x00000100
        /*0034*/ 	.word	0x00000001
        /*0038*/ 	.word	0x00000001


	//----- nvinfo : EIATTR_CBANK_PARAM_SIZE
	.align		4
.L_222:
        /*003c*/ 	.byte	0x03, 0x19
        /*003e*/ 	.short	0x0438


	//----- nvinfo : EIATTR_PARAM_CBANK
	.align		4
        /*0040*/ 	.byte	0x04, 0x0a
        /*0042*/ 	.short	(.L_224 - .L_223)
	.align		4
.L_223:
        /*0044*/ 	.word	index@(.nv.constant0._ZN7cutlass13device_kernelIN5flash19enable_sm80_to_sm89INS1_16FlashAttnFwdSm80INS1_25CollectiveMainloopFwdSm80ILi8ELi1ELb0EN4cute5tupleIJNS5_1CILi128EEENS7_ILi64EEENS7_ILi192EEEEEELi192ENS_10bfloat16_tEfNS_4arch4Sm80ELb1ELb0ELb0ELb1ELb1ELb1ELb1ELb1EEENS1_21CollectiveEpilogueFwdINS6_IJS8_SA_S9_EEENS6_IJNS7_ILi1EEESI_SI_EEESC_SE_Li256ELb1ELb1ELb1ELb0EEENS1_36VarlenDynamicPersistentTileSchedulerILi128ELi64ELi256ELi256ELb1ELb1ELb0ELb1ELb1ELb1EEEEEEEEEvNT_6ParamsE)
        /*0048*/ 	.short	0x0210
        /*004a*/ 	.short	0x0438


	//----- nvinfo : EIATTR_SW_WAR
	.align		4
.L_224:
        /*004c*/ 	.byte	0x04, 0x36
        /*004e*/ 	.short	(.L_226 - .L_225)
.L_225:
        /*0050*/ 	.word	0x00000008
.L_226:


//--------------------- .nv.info._ZN7cutlass13device_kernelIN5flash19enable_sm80_to_sm89INS1_16FlashAttnFwdSm80INS1_25CollectiveMainloopFwdSm80ILi8ELi2ELb0EN4cute5tupleIJNS5_1CILi128EEENS7_ILi64EEENS7_ILi192EEEEEELi192ENS_10bfloat16_tEfNS_4arch4Sm80ELb0ELb0ELb0ELb0ELb1ELb0ELb1ELb1EEENS1_21CollectiveEpilogueFwdINS6_IJS8_SA_S9_EEENS6_IJNS7_ILi1EEESI_SI_EEESC_SE_Li256ELb0ELb1ELb1ELb0EEENS1_19SingleTileSchedulerILb0ELb1ELb1ELi128EEEEEEEEEvNT_6ParamsE --------------------------
	.section	.nv.info._ZN7cutlass13device_kernelIN5flash19enable_sm80_to_sm89INS1_16FlashAttnFwdSm80INS1_25CollectiveMainloopFwdSm80ILi8ELi2ELb0EN4cute5tupleIJNS5_1CILi128EEENS7_ILi64EEENS7_ILi192EEEEEELi192ENS_10bfloat16_tEfNS_4arch4Sm80ELb0ELb0ELb0ELb0ELb1ELb0ELb1ELb1EEENS1_21CollectiveEpilogueFwdINS6_IJS8_SA_S9_EEENS6_IJNS7_ILi1EEESI_SI_EEESC_SE_Li256ELb0ELb1ELb1ELb0EEENS1_19SingleTileSchedulerILb0ELb1ELb1ELi128EEEEEEEEEvNT_6ParamsE,"",@"SHT_CUDA_INFO"
	.sectionflags	@""
	.align	4


	//----- nvinfo : EIATTR_CUDA_API_VERSION
	.align		4
        /*0000*/ 	.byte	0x04, 0x37
        /*0002*/ 	.short	(.L_228 - .L_227)
.L_227:
        /*0004*/ 	.word	0x00000082


	//----- nvinfo : EIATTR_KPARAM_INFO
	.align		4
.L_228:
        /*0008*/ 	.byte	0x04, 0x17
        /*000a*/ 	.short	(.L_230 - .L_229)
.L_229:
        /*000c*/ 	.word	0x00000000
        /*0010*/ 	.short	0x0000
        /*0012*/ 	.short	0x0000
        /*0014*/ 	.byte	0x00, 0xf0, 0x61, 0x10


	//----- nvinfo : EIATTR_SPARSE_MMA_MASK
	.align		4
.L_230:
        /*0018*/ 	.byte	0x03, 0x50
        /*001a*/ 	.short	0x0000


	//----- nvinfo : EIATTR_MAXREG_COUNT
	.align		4
        /*001c*/ 	.byte	0x03, 0x1b
        /*001e*/ 	.short	0x00ff


	//----- nvinfo : EIATTR_MERCURY_ISA_VERSION
	.align		4
        /*0020*/ 	.byte	0x03, 0x5f
        /*0022*/ 	.short	0x0101


	//----- nvinfo : EIATTR_EXIT_INSTR_OFFSETS
	.align		4
        /*0024*/ 	.byte	0x04, 0x1c
        /*0026*/ 	.short	(.L_232 - .L_231)


	//   ....[0]....
.L_231:
        /*0028*/ 	.word	0x00000010


	//----- nvinfo : EIATTR_MAX_THREADS
	.align		4
.L_232:
        /*002c*/ 	.byte	0x04, 0x05
        /*002e*/ 	.short	(.L_234 - .L_233)
.L_233:
        /*0030*/ 	.word	0x00000100
        /*0034*/ 	.word	0x00000001
        /*0038*/ 	.word	0x00000001


	//----- nvinfo : EIATTR_CBANK_PARAM_SIZE
	.align		4
.L_234:
        /*003c*/ 	.byte	0x03, 0x19
        /*003e*/ 	.short	0x0418


	//----- nvinfo : EIATTR_PARAM_CBANK
	.align		4
        /*0040*/ 	.byte	0x04, 0x0a
        /*0042*/ 	.short	(.L_236 - .L_235)
	.align		4
.L_235:
        /*0044*/ 	.word	index@(.nv.constant0._ZN7cutlass13device_kernelIN5flash19enable_sm80_to_sm89INS1_16FlashAttnFwdSm80INS1_25CollectiveMainloopFwdSm80ILi8ELi2ELb0EN4cute5tupleIJNS5_1CILi128EEENS7_ILi64EEENS7_ILi192EEEEEELi192ENS_10bfloat16_tEfNS_4arch4Sm80ELb0ELb0ELb0ELb0ELb1ELb0ELb1ELb1EEENS1_21CollectiveEpilogueFwdINS6_IJS8_SA_S9_EEENS6_IJNS7_ILi1EEESI_SI_EEESC_SE_Li256ELb0ELb1ELb1ELb0EEENS1_19SingleTileSchedulerILb0ELb1ELb1ELi128EEEEEEEEEvNT_6ParamsE)
        /*0048*/ 	.short	0x0210
        /*004a*/ 	.short	0x0418


	//----- nvinfo : EIATTR_SW_WAR
	.align		4
.L_236:
        /*004c*/ 	.byte	0x04, 0x36
        /*004e*/ 	.short	(.L_238 - .L_237)
.L_237:
        /*0050*/ 	.word	0x00000008
.L_238:


//--------------------- .nv.info._ZN7cutlass13device_kernelIN5flash19enable_sm80_to_sm89INS1_16FlashAttnFwdSm80INS1_25CollectiveMainloopFwdSm80ILi8ELi2ELb0EN4cute5tupleIJNS5_1CILi128EEENS7_ILi64EEENS7_ILi192EEEEEELi192ENS_10bfloat16_tEfNS_4arch4Sm80ELb0ELb0ELb0ELb1ELb1ELb0ELb1ELb1EEENS1_21CollectiveEpilogueFwdINS6_IJS8_SA_S9_EEENS6_IJNS7_ILi1EEESI_SI_EEESC_SE_Li256ELb1ELb1ELb1ELb0EEENS1_36VarlenDynamicPersistentTileSchedulerILi128ELi64ELi256ELi256ELb1ELb1ELb0ELb0ELb1ELb1EEEEEEEEEvNT_6ParamsE --------------------------
	.section	.nv.info._ZN7cutlass13device_kernelIN5flash19enable_sm80_to_sm89INS1_16FlashAttnFwdSm80INS1_25CollectiveMainloopFwdSm80ILi8ELi2ELb0EN4cute5tupleIJNS5_1CILi128EEENS7_ILi64EEENS7_ILi192EEEEEELi192ENS_10bfloat16_tEfNS_4arch4Sm80ELb0ELb0ELb0ELb1ELb1ELb0ELb1ELb1EEENS1_21CollectiveEpilogueFwdINS6_IJS8_SA_S9_EEENS6_IJNS7_ILi1EEESI_SI_EEESC_SE_Li256ELb1ELb1ELb1ELb0EEENS1_36VarlenDynamicPersistentTileSchedulerILi128ELi64ELi256ELi256ELb1ELb1ELb0ELb0ELb1ELb1EEEEEEEEEvNT_6ParamsE,"",@"SHT_CUDA_INFO"
	.sectionflags	@""
	.align	4


	//----- nvinfo : EIATTR_CUDA_API_VERSION
	.align		4
        /*0000*/ 	.byte	0x04, 0x37
        /*0002*/ 	.short	(.L_240 - .L_239)
.L_239:
        /*0004*/ 	.word	0x00000082


	//----- nvinfo : EIATTR_KPARAM_INFO
	.align		4
.L_240:
        /*0008*/ 	.byte	0x04, 0x17
        /*000a*/ 	.short	(.L_242 - .L_241)
.L_241:
        /*000c*/ 	.word	0x00000000
        /*0010*/ 	.short	0x0000
        /*0012*/ 	.short	0x0000
        /*0014*/ 	.byte	0x00, 0xf0, 0xe1, 0x10


	//----- nvinfo : EIATTR_SPARSE_MMA_MASK
	.align		4
.L_242:
        /*0018*/ 	.byte	0x03, 0x50
        /*001a*/ 	.short	0x0000


	//----- nvinfo : EIATTR_MAXREG_COUNT
	.align		4
        /*001c*/ 	.byte	0x03, 0x1b
        /*001e*/ 	.short	0x00ff


	//----- nvinfo : EIATTR_MERCURY_ISA_VERSION
	.align		4
        /*0020*/ 	.byte	0x03, 0x5f
        /*0022*/ 	.short	0x0101


	//----- nvinfo : EIATTR_EXIT_INSTR_OFFSETS
	.align		4
        /*0024*/ 	.byte	0x04, 0x1c
        /*0026*/ 	.short	(.L_244 - .L_243)


	//   ....[0]....
.L_243:
        /*0028*/ 	.word	0x00000010


	//----- nvinfo : EIATTR_MAX_THREADS
	.align		4
.L_244:
        /*002c*/ 	.byte	0x04, 0x05
        /*002e*/ 	.short	(.L_246 - .L_245)
.L_245:
        /*0030*/ 	.word	0x00000100
        /*0034*/ 	.word	0x00000001
        /*0038*/ 	.word	0x00000001


	//----- nvinfo : EIATTR_CBANK_PARAM_SIZE
	.align		4
.L_246:
        /*003c*/ 	.byte	0x03, 0x19
        /*003e*/ 	.short	0x0438


	//----- nvinfo : EIATTR_PARAM_CBANK
	.align		4
        /*0040*/ 	.byte	0x04, 0x0a
        /*0042*/ 	.short	(.L_248 - .L_247)
	.align		4
.L_247:
        /*0044*/ 	.word	index@(.nv.constant0._ZN7cutlass13device_kernelIN5flash19enable_sm80_to_sm89INS1_16FlashAttnFwdSm80INS1_25CollectiveMainloopFwdSm80ILi8ELi2ELb0EN4cute5tupleIJNS5_1CILi128EEENS7_ILi64EEENS7_ILi192EEEEEELi192ENS_10bfloat16_tEfNS_4arch4Sm80ELb0ELb0ELb0ELb1ELb1ELb0ELb1ELb1EEENS1_21CollectiveEpilogueFwdINS6_IJS8_SA_S9_EEENS6_IJNS7_ILi1EEESI_SI_EEESC_SE_Li256ELb1ELb1ELb1ELb0EEENS1_36VarlenDynamicPersistentTileSchedulerILi128ELi64ELi256ELi256ELb1ELb1ELb0ELb0ELb1ELb1EEEEEEEEEvNT_6ParamsE)
        /*0048*/ 	.short	0x0210
        /*004a*/ 	.short	0x0438


	//----- nvinfo : EIATTR_SW_WAR
	.align		4
.L_248:
        /*004c*/ 	.byte	0x04, 0x36
        /*004e*/ 	.short	(.L_250 - .L_249)
.L_249:
        /*0050*/ 	.word	0x00000008
.L_250:


//--------------------- .nv.info._ZN7cutlass13device_kernelIN5flash19enable_sm80_to_sm89INS1_16FlashAttnFwdSm80INS1_25CollectiveMainloopFwdSm80ILi8ELi2ELb0EN4cute5tupleIJNS5_1CILi128EEENS7_ILi64EEENS7_ILi192EEEEEELi192ENS_10bfloat16_tEfNS_4arch4Sm80ELb0ELb0ELb0ELb1ELb1ELb1ELb1ELb1EEENS1_21CollectiveEpilogueFwdINS6_IJS8_SA_S9_EEENS6_IJNS7_ILi1EEESI_SI_EEESC_SE_Li256ELb1ELb1ELb1ELb0EEENS1_36VarlenDynamicPersistentTileSchedulerILi128ELi64ELi256ELi256ELb1ELb1ELb0ELb0ELb1ELb1EEEEEEEEEvNT_6ParamsE --------------------------
	.section	.nv.info._ZN7cutlass13device_kernelIN5flash19enable_sm80_to_sm89INS1_16FlashAttnFwdSm80INS1_25CollectiveMainloopFwdSm80ILi8ELi2ELb0EN4cute5tupleIJNS5_1CILi128EEENS7_ILi64EEENS7_ILi192EEEEEELi192ENS_10bfloat16_tEfNS_4arch4Sm80ELb0ELb0ELb0ELb1ELb1ELb1ELb1ELb1EEENS1_21CollectiveEpilogueFwdINS6_IJS8_SA_S9_EEENS6_IJNS7_ILi1EEESI_SI_EEESC_SE_Li256ELb1ELb1ELb1ELb0EEENS1_36VarlenDynamicPersistentTileSchedulerILi128ELi64ELi256ELi256ELb1ELb1ELb0ELb0ELb1ELb1EEEEEEEEEvNT_6ParamsE,"",@"SHT_CUDA_INFO"
	.sectionflags	@""
	.align	4


	//----- nvinfo : EIATTR_CUDA_API_VERSION
	.align		4
        /*0000*/ 	.byte	0x04, 0x37
        /*0002*/ 	.short	(.L_252 - .L_251)
.L_251:
        /*0004*/ 	.word	0x00000082


	//----- nvinfo : EIATTR_KPARAM_INFO
	.align		4
.L_252:
        /*0008*/ 	.byte	0x04, 0x17
        /*000a*/ 	.short	(.L_254 - .L_253)
.L_253:
        /*000c*/ 	.word	0x00000000
        /*0010*/ 	.short	0x0000
        /*0012*/ 	.short	0x0000
        /*0014*/ 	.byte	0x00, 0xf0, 0xe1, 0x10


	//----- nvinfo : EIATTR_SPARSE_MMA_MASK
	.align		4
.L_254:
        /*0018*/ 	.byte	0x03, 0x50
        /*001a*/ 	.short	0x0000


	//----- nvinfo : EIATTR_MAXREG_COUNT
	.align		4
        /*001c*/ 	.byte	0x03, 0x1b
        /*001e*/ 	.short	0x00ff


	//----- nvinfo : EIATTR_MERCURY_ISA_VERSION
	.align		4
        /*0020*/ 	.byte	0x03, 0x5f
        /*0022*/ 	.short	0x0101


	//----- nvinfo : EIATTR_EXIT_INSTR_OFFSETS
	.align		4
        /*0024*/ 	.byte	0x04, 0x1c
        /*0026*/ 	.short	(.L_256 - .L_255)


	//   ....[0]....
.L_255:
        /*0028*/ 	.word	0x00000010


	//----- nvinfo : EIATTR_MAX_THREADS
	.align		4
.L_256:
        /*002c*/ 	.byte	0x04, 0x05
        /*002e*/ 	.short	(.L_258 - .L_257)
.L_257:
        /*0030*/ 	.word	0x00000100
        /*0034*/ 	.word	0x00000001
        /*0038*/ 	.word	0x00000001


	//----- nvinfo : EIATTR_CBANK_PARAM_SIZE
	.align		4
.L_258:
        /*003c*/ 	.byte	0x03, 0x19
        /*003e*/ 	.short	0x0438


	//----- nvinfo : EIATTR_PARAM_CBANK
	.align		4
        /*0040*/ 	.byte	0x04, 0x0a
        /*0042*/ 	.short	(.L_260 - .L_259)
	.align		4
.L_259:
        /*0044*/ 	.word	index@(.nv.constant0._ZN7cutlass13device_kernelIN5flash19enable_sm80_to_sm89INS1_16FlashAttnFwdSm80INS1_25CollectiveMainloopFwdSm80ILi8ELi2ELb0EN4cute5tupleIJNS5_1CILi128EEENS7_ILi64EEENS7_ILi192EEEEEELi192ENS_10bfloat16_tEfNS_4arch4Sm80ELb0ELb0ELb0ELb1ELb1ELb1ELb1ELb1EEENS1_21CollectiveEpilogueFwdINS6_IJS8_SA_S9_EEENS6_IJNS7_ILi1EEESI_SI_EEESC_SE_Li256ELb1ELb1ELb1ELb0EEENS1_36VarlenDynamicPersistentTileSchedulerILi128ELi64ELi256ELi256ELb1ELb1ELb0ELb0ELb1ELb1EEEEEEEEEvNT_6ParamsE)
        /*0048*/ 	.short	0x0210
        /*004a*/ 	.short	0x0438


	//----- nvinfo : EIATTR_SW_WAR
	.align		4
.L_260:
        /*004c*/ 	.byte	0x04, 0x36
        /*004e*/ 	.short	(.L_262 - .L_261)
.L_261:
        /*0050*/ 	.word	0x00000008
.L_262:


//--------------------- .nv.info._ZN7cutlass13device_kernelIN5flash19enable_sm80_to_sm89INS1_16FlashAttnFwdSm80INS1_25CollectiveMainloopFwdSm80ILi8ELi2ELb0EN4cute5tupleIJNS5_1CILi128EEENS7_ILi64EEENS7_ILi192EEEEEELi192ENS_10bfloat16_tEfNS_4arch4Sm80ELb0ELb1ELb0ELb0ELb1ELb0ELb1ELb1EEENS1_21CollectiveEpilogueFwdINS6_IJS8_SA_S9_EEENS6_IJNS7_ILi1EEESI_SI_EEESC_SE_Li256ELb0ELb1ELb1ELb0EEENS1_19SingleTileSchedulerILb0ELb1ELb1ELi128EEEEEEEEEvNT_6ParamsE --------------------------
	.section	.nv.info._ZN7cutlass13device_kernelIN5flash19enable_sm80_to_sm89INS1_16FlashAttnFwdSm80INS1_25CollectiveMainloopFwdSm80ILi8ELi2ELb0EN4cute5tupleIJNS5_1CILi128EEENS7_ILi64EEENS7_ILi192EEEEEELi192ENS_10bfloat16_tEfNS_4arch4Sm80ELb0ELb1ELb0ELb0ELb1ELb0ELb1ELb1EEENS1_21CollectiveEpilogueFwdINS6_IJS8_SA_S9_EEENS6_IJNS7_ILi1EEESI_SI_EEESC_SE_Li256ELb0ELb1ELb1ELb0EEENS1_19SingleTileSchedulerILb0ELb1ELb1ELi128EEEEEEEEEvNT_6ParamsE,"",@"SHT_CUDA_INFO"
	.sectionflags	@""
	.align	4


	//----- nvinfo : EIATTR_CUDA_API_VERSION
	.align		4
        /*0000*/ 	.byte	0x04, 0x37
        /*0002*/ 	.short	(.L_264 - .L_263)
.L_263:
        /*0004*/ 	.word	0x00000082


	//----- nvinfo : EIATTR_KPARAM_INFO
	.align		4
.L_264:
        /*0008*/ 	.byte	0x04, 0x17
        /*000a*/ 	.short	(.L_266 - .L_265)
.L_265:
        /*000c*/ 	.word	0x00000000
        /*0010*/ 	.short	0x0000
        /*0012*/ 	.short	0x0000
        /*0014*/ 	.byte	0x00, 0xf0, 0x61, 0x10


	//----- nvinfo : EIATTR_SPARSE_MMA_MASK
	.align		4
.L_266:
        /*0018*/ 	.byte	0x03, 0x50
        /*001a*/ 	.short	0x0000


	//----- nvinfo : EIATTR_MAXREG_COUNT
	.align		4
        /*001c*/ 	.byte	0x03, 0x1b
        /*001e*/ 	.short	0x00ff


	//----- nvinfo : EIATTR_MERCURY_ISA_VERSION
	.align		4
        /*0020*/ 	.byte	0x03, 0x5f
        /*0022*/ 	.short	0x0101


	//----- nvinfo : EIATTR_EXIT_INSTR_OFFSETS
	.align		4
        /*0024*/ 	.byte	0x04, 0x1c
        /*0026*/ 	.short	(.L_268 - .L_267)


	//   ....[0]....
.L_267:
        /*0028*/ 	.word	0x00000010


	//----- nvinfo : EIATTR_MAX_THREADS
	.align		4
.L_268:
        /*002c*/ 	.byte	0x04, 0x05
        /*002e*/ 	.short	(.L_270 - .L_269)
.L_269:
        /*0030*/ 	.word	0x00000100
        /*0034*/ 	.word	0x00000001
        /*0038*/ 	.word	0x00000001


	//----- nvinfo : EIATTR_CBANK_PARAM_SIZE
	.align		4
.L_270:
        /*003c*/ 	.byte	0x03, 0x19
        /*003e*/ 	.short	0x0418


	//----- nvinfo : EIATTR_PARAM_CBANK
	.align		4
        /*0040*/ 	.byte	0x04, 0x0a
        /*0042*/ 	.short	(.L_272 - .L_271)
	.align		4
.L_271:
        /*0044*/ 	.word	index@(.nv.constant0._ZN7cutlass13device_kernelIN5flash19enable_sm80_to_sm89INS1_16FlashAttnFwdSm80INS1_25CollectiveMainloopFwdSm80ILi8ELi2ELb0EN4cute5tupleIJNS5_1CILi128EEENS7_ILi64EEENS7_ILi192EEEEEELi192ENS_10bfloat16_tEfNS_4arch4Sm80ELb0ELb1ELb0ELb0ELb1ELb0ELb1ELb1EEENS1_21CollectiveEpilogueFwdINS6_IJS8_SA_S9_EEENS6_IJNS7_ILi1EEESI_SI_EEESC_SE_Li256ELb0ELb1ELb1ELb0EEENS1_19SingleTileSchedulerILb0ELb1ELb1ELi128EEEEEEEEEvNT_6ParamsE)
        /*0048*/ 	.short	0x0210
        /*004a*/ 	.short	0x0418


	//----- nvinfo : EIATTR_SW_WAR
	.align		4
.L_272:
        /*004c*/ 	.byte	0x04, 0x36
        /*004e*/ 	.short	(.L_274 - .L_273)
.L_273:
        /*0050*/ 	.word	0x00000008
.L_274:


//--------------------- .nv.info._ZN7cutlass13device_kernelIN5flash19enable_sm80_to_sm89INS1_16FlashAttnFwdSm80INS1_25CollectiveMainloopFwdSm80ILi8ELi2ELb0EN4cute5tupleIJNS5_1CILi128EEENS7_ILi64EEENS7_ILi192EEEEEELi192ENS_10bfloat16_tEfNS_4arch4Sm80ELb0ELb1ELb0ELb1ELb1ELb0ELb1ELb1EEENS1_21CollectiveEpilogueFwdINS6_IJS8_SA_S9_EEENS6_IJNS7_ILi1EEESI_SI_EEESC_SE_Li256ELb1ELb1ELb1ELb0EEENS1_36VarlenDynamicPersistentTileSchedulerILi128ELi64ELi256ELi256ELb1ELb1ELb0ELb1ELb0ELb1EEEEEEEEEvNT_6ParamsE --------------------------
	.section	.nv.info._ZN7cutlass13device_kernelIN5flash19enable_sm80_to_sm89INS1_16FlashAttnFwdSm80INS1_25CollectiveMainloopFwdSm80ILi8ELi2ELb0EN4cute5tupleIJNS5_1CILi128EEENS7_ILi64EEENS7_ILi192EEEEEELi192ENS_10bfloat16_tEfNS_4arch4Sm80ELb0ELb1ELb0ELb1ELb1ELb0ELb1ELb1EEENS1_21CollectiveEpilogueFwdINS6_IJS8_SA_S9_EEENS6_IJNS7_ILi1EEESI_SI_EEESC_SE_Li256ELb1ELb1ELb1ELb0EEENS1_36VarlenDynamicPersistentTileSchedulerILi128ELi64ELi256ELi256ELb1ELb1ELb0ELb1ELb0ELb1EEEEEEEEEvNT_6ParamsE,"",@"SHT_CUDA_INFO"
	.sectionflags	@""
	.align	4


	//----- nvinfo : EIATTR_CUDA_API_VERSION
	.align		4
        /*0000*/ 	.byte	0x04, 0x37
        /*0002*/ 	.short	(.L_276 - .L_275)
.L_275:
        /*0004*/ 	.word	0x00000082


	//----- nvinfo : EIATTR_KPARAM_INFO
	.align		4
.L_276:
        /*0008*/ 	.byte	0x04, 0x17
        /*000a*/ 	.short	(.L_278 - .L_277)
.L_277:
        /*000c*/ 	.word	0x00000000
        /*0010*/ 	.short	0x0000
        /*0012*/ 	.short	0x0000
        /*0014*/ 	.byte	0x00, 0xf0, 0xe1, 0x10


	//----- nvinfo : EIATTR_SPARSE_MMA_MASK
	.align		4
.L_278:
        /*0018*/ 	.byte	0x03, 0x50
        /*001a*/ 	.short	0x0000


	//----- nvinfo : EIATTR_MAXREG_COUNT
	.align		4
        /*001c*/ 	.byte	0x03, 0x1b
        /*001e*/ 	.short	0x00ff


	//----- nvinfo : EIATTR_MERCURY_ISA_VERSION
	.align		4
        /*0020*/ 	.byte	0x03, 0x5f
        /*0022*/ 	.short	0x0101


	//----- nvinfo : EIATTR_EXIT_INSTR_OFFSETS
	.align		4
        /*0024*/ 	.byte	0x04, 0x1c
        /*0026*/ 	.short	(.L_280 - .L_279)


	//   ....[0]....
.L_279:
        /*0028*/ 	.word	0x00000010


	//----- nvinfo : EIATTR_MAX_THREADS
	.align		4
.L_280:
        /*002c*/ 	.byte	0x04, 0x05
        /*002e*/ 	.short	(.L_282 - .L_281)
.L_281:
        /*0030*/ 	.word	0x00000100
        /*0034*/ 	.word	0x00000001
        /*0038*/ 	.word	0x00000001


	//----- nvinfo : EIATTR_CBANK_PARAM_SIZE
	.align		4
.L_282:
        /*003c*/ 	.byte	0x03, 0x19
        /*003e*/ 	.short	0x0438


	//----- nvinfo : EIATTR_PARAM_CBANK
	.align		4
        /*0040*/ 	.byte	0x04, 0x0a
        /*0042*/ 	.short	(.L_284 - .L_283)
	.align		4
.L_283:
        /*0044*/ 	.word	index@(.nv.constant0._ZN7cutlass13device_kernelIN5flash19enable_sm80_to_sm89INS1_16FlashAttnFwdSm80INS1_25CollectiveMainloopFwdSm80ILi8ELi2ELb0EN4cute5tupleIJNS5_1CILi128EEENS7_ILi64EEENS7_ILi192EEEEEELi192ENS_10bfloat16_tEfNS_4arch4Sm80ELb0ELb1ELb0ELb1ELb1ELb0ELb1ELb1EEENS1_21CollectiveEpilogueFwdINS6_IJS8_SA_S9_EEENS6_IJNS7_ILi1EEESI_SI_EEESC_SE_Li256ELb1ELb1ELb1ELb0EEENS1_36VarlenDynamicPersistentTileSchedulerILi128ELi64ELi256ELi256ELb1ELb1ELb0ELb1ELb0ELb1EEEEEEEEEvNT_6ParamsE)
        /*0048*/ 	.short	0x0210
        /*004a*/ 	.short	0x0438


	//----- nvinfo : EIATTR_SW_WAR
	.align		4
.L_284:
        /*004c*/ 	.byte	0x04, 0x36
        /*004e*/ 	.short	(.L_286 - .L_285)
.L_285:
        /*0050*/ 	.word	0x00000008
.L_286:


//--------------------- .nv.info._ZN7cutlass13device_kernelIN5flash19enable_sm80_to_sm89INS1_16FlashAttnFwdSm80INS1_25CollectiveMainloopFwdSm80ILi8ELi2ELb0EN4cute5tupleIJNS5_1CILi128EEENS7_ILi64EEENS7_ILi192EEEEEELi192ENS_10bfloat16_tEfNS_4arch4Sm80ELb0ELb1ELb0ELb1ELb1ELb1ELb1ELb1EEENS1_21CollectiveEpilogueFwdINS6_IJS8_SA_S9_EEENS6_IJNS7_ILi1EEESI_SI_EEESC_SE_Li256ELb1ELb1ELb1ELb0EEENS1_36VarlenDynamicPersistentTileSchedulerILi128ELi64ELi256ELi256ELb1ELb1ELb0ELb1ELb0ELb1EEEEEEEEEvNT_6ParamsE --------------------------
	.section	.nv.info._ZN7cutlass13device_kernelIN5flash19enable_sm80_to_sm89INS1_16FlashAttnFwdSm80INS1_25CollectiveMainloopFwdSm80ILi8ELi2ELb0EN4cute5tupleIJNS5_1CILi128EEENS7_ILi64EEENS7_ILi192EEEEEELi192ENS_10bfloat16_tEfNS_4arch4Sm80ELb0ELb1ELb0ELb1ELb1ELb1ELb1ELb1EEENS1_21CollectiveEpilogueFwdINS6_IJS8_SA_S9_EEENS6_IJNS7_ILi1EEESI_SI_EEESC_SE_Li256ELb1ELb1ELb1ELb0EEENS1_36VarlenDynamicPersistentTileSchedulerILi128ELi64ELi256ELi256ELb1ELb1ELb0ELb1ELb0ELb1EEEEEEEEEvNT_6ParamsE,"",@"SHT_CUDA_INFO"
	.sectionflags	@""
	.align	4


	//----- nvinfo : EIATTR_CUDA_API_VERSION
	.align		4
        /*0000*/ 	.byte	0x04, 0x37
        /*0002*/ 	.short	(.L_288 - .L_287)
.L_287:
        /*0004*/ 	.word	0x00000082


	//----- nvinfo : EIATTR_KPARAM_INFO
	.align		4
.L_288:
        /*0008*/ 	.byte	0x04, 0x17
        /*000a*/ 	.short	(.L_290 - .L_289)
.L_289:
        /*000c*/ 	.word	0x00000000
        /*0010*/ 	.short	0x0000
        /*0012*/ 	.short	0x0000
        /*0014*/ 	.byte	0x00, 0xf0, 0xe1, 0x10


	//----- nvinfo : EIATTR_SPARSE_MMA_MASK
	.align		4
.L_290:
        /*0018*/ 	.byte	0x03, 0x50
        /*001a*/ 	.short	0x0000


	//----- nvinfo : EIATTR_MAXREG_COUNT
	.align		4
        /*001c*/ 	.byte	0x03, 0x1b
        /*001e*/ 	.short	0x00ff


	//----- nvinfo : EIATTR_MERCURY_ISA_VERSION
	.align		4
        /*0020*/ 	.byte	0x03, 0x5f
        /*0022*/ 	.short	0x0101


	//----- nvinfo : EIATTR_EXIT_INSTR_OFFSETS
	.align		4
        /*0024*/ 	.byte	0x04, 0x1c
        /*0026*/ 	.short	(.L_292 - .L_291)


	//   ....[0]....
.L_291:
        /*0028*/ 	.word	0x00000010


	//----- nvinfo : EIATTR_MAX_THREADS
	.align		4
.L_292:
        /*002c*/ 	.byte	0x04, 0x05
        /*002e*/ 	.short	(.L_294 - .L_293)
.L_293:
        /*0030*/ 	.word	0x00000100
        /*0034*/ 	.word	0x00000001
        /*0038*/ 	.word	0x00000001


	//----- nvinfo : EIATTR_CBANK_PARAM_SIZE
	.align		4
.L_294:
        /*003c*/ 	.byte	0x03, 0x19
        /*003e*/ 	.short	0x0438


	//----- nvinfo : EIATTR_PARAM_CBANK
	.align		4
        /*0040*/ 	.byte	0x04, 0x0a
        /*0042*/ 	.short	(.L_296 - .L_295)
	.align		4
.L_295:
        /*0044*/ 	.word	index@(.nv.constant0._ZN7cutlass13device_kernelIN5flash19enable_sm80_to_sm89INS1_16FlashAttnFwdSm80INS1_25CollectiveMainloopFwdSm80ILi8ELi2ELb0EN4cute5tupleIJNS5_1CILi128EEENS7_ILi64EEENS7_ILi192EEEEEELi192ENS_10bfloat16_tEfNS_4arch4Sm80ELb0ELb1ELb0ELb1ELb1ELb1ELb1ELb1EEENS1_21CollectiveEpilogueFwdINS6_IJS8_SA_S9_EEENS6_IJNS7_ILi1EEESI_SI_EEESC_SE_Li256ELb1ELb1ELb1ELb0EEENS1_36VarlenDynamicPersistentTileSchedulerILi128ELi64ELi256ELi256ELb1ELb1ELb0ELb1ELb0ELb1EEEEEEEEEvNT_6ParamsE)
        /*0048*/ 	.short	0x0210
        /*004a*/ 	.short	0x0438


	//----- nvinfo : EIATTR_SW_WAR
	.align		4
.L_296:
        /*004c*/ 	.byte	0x04, 0x36
        /*004e*/ 	.short	(.L_298 - .L_297)
.L_297:
        /*0050*/ 	.word	0x00000008
.L_298:


//--------------------- .nv.info._ZN7cutlass13device_kernelIN5flash19enable_sm80_to_sm89INS1_16FlashAttnFwdSm80INS1_25CollectiveMainloopFwdSm80ILi8ELi2ELb0EN4cute5tupleIJNS5_1CILi128EEENS7_ILi64EEENS7_ILi192EEEEEELi192ENS_10bfloat16_tEfNS_4arch4Sm80ELb1ELb0ELb0ELb0ELb1ELb0ELb1ELb1EEENS1_21CollectiveEpilogueFwdINS6_IJS8_SA_S9_EEENS6_IJNS7_ILi1EEESI_SI_EEESC_SE_Li256ELb0ELb1ELb1ELb0EEENS1_30DynamicPersistentTileSchedulerILi256ELi256ELb1ELb1ELb0EEEEEEEEEvNT_6ParamsE --------------------------
	.section	.nv.info._ZN7cutlass13device_kernelIN5flash19enable_sm80_to_sm89INS1_16FlashAttnFwdSm80INS1_25CollectiveMainloopFwdSm80ILi8ELi2ELb0EN4cute5tupleIJNS5_1CILi128EEENS7_ILi64EEENS7_ILi192EEEEEELi192ENS_10bfloat16_tEfNS_4arch4Sm80ELb1ELb0ELb0ELb0ELb1ELb0ELb1ELb1EEENS1_21CollectiveEpilogueFwdINS6_IJS8_SA_S9_EEENS6_IJNS7_ILi1EEESI_SI_EEESC_SE_Li256ELb0ELb1ELb1ELb0EEENS1_30DynamicPersistentTileSchedulerILi256ELi256ELb1ELb1ELb0EEEEEEEEEvNT_6ParamsE,"",@"SHT_CUDA_INFO"
	.sectionflags	@""
	.align	4


	//----- nvinfo : EIATTR_CUDA_API_VERSION
	.align		4
        /*0000*/ 	.byte	0x04, 0x37
        /*0002*/ 	.short	(.L_300 - .L_299)
.L_299:
        /*0004*/ 	.word	0x00000082


	//----- nvinfo : EIATTR_KPARAM_INFO
	.align		4
.L_300:
        /*0008*/ 	.byte	0x04, 0x17
        /*000a*/ 	.short	(.L_302 - .L_301)
.L_301:
        /*000c*/ 	.word	0x00000000
        /*0010*/ 	.short	0x0000
        /*0012*/ 	.short	0x0000
        /*0014*/ 	.byte	0x00, 0xf0, 0xa1, 0x10


	//----- nvinfo : EIATTR_SPARSE_MMA_MASK
	.align		4
.L_302:
        /*0018*/ 	.byte	0x03, 0x50
        /*001a*/ 	.short	0x0000


	//----- nvinfo : EIATTR_MAXREG_COUNT
	.align		4
        /*001c*/ 	.byte	0x03, 0x1b
        /*001e*/ 	.short	0x00ff


	//----- nvinfo : EIATTR_MERCURY_ISA_VERSION
	.align		4
        /*0020*/ 	.byte	0x03, 0x5f
        /*0022*/ 	.short	0x0101


	//----- nvinfo : EIATTR_EXIT_INSTR_OFFSETS
	.align		4
        /*0024*/ 	.byte	0x04, 0x1c
        /*0026*/ 	.short	(.L_304 - .L_303)


	//   ....[0]....
.L_303:
        /*0028*/ 	.word	0x00000010


	//----- nvinfo : EIATTR_MAX_THREADS
	.align		4
.L_304:
        /*002c*/ 	.byte	0x04, 0x05
        /*002e*/ 	.short	(.L_306 - .L_305)
.L_305:
        /*0030*/ 	.word	0x00000100
        /*0034*/ 	.word	0x00000001
        /*0038*/ 	.word	0x00000001


	//----- nvinfo : EIATTR_CBANK_PARAM_SIZE
	.align		4
.L_306:
        /*003c*/ 	.byte	0x03, 0x19
        /*003e*/ 	.short	0x0428


	//----- nvinfo : EIATTR_PARAM_CBANK
	.align		4
        /*0040*/ 	.byte	0x04, 0x0a
        /*0042*/ 	.short	(.L_308 - .L_307)
	.align		4
.L_307:
        /*0044*/ 	.word	index@(.nv.constant0._ZN7cutlass13device_kernelIN5flash19enable_sm80_to_sm89INS1_16FlashAttnFwdSm80INS1_25CollectiveMainloopFwdSm80ILi8ELi2ELb0EN4cute5tupleIJNS5_1CILi128EEENS7_ILi64EEENS7_ILi192EEEEEELi192ENS_10bfloat16_tEfNS_4arch4Sm80ELb1ELb0ELb0ELb0ELb1ELb0ELb1ELb1EEENS1_21CollectiveEpilogueFwdINS6_IJS8_SA_S9_EEENS6_IJNS7_ILi1EEESI_SI_EEESC_SE_Li256ELb0ELb1ELb1ELb0EEENS1_30DynamicPersistentTileSchedulerILi256ELi256ELb1ELb1ELb0EEEEEEEEEvNT_6ParamsE)
        /*0048*/ 	.short	0x0210
        /*004a*/ 	.short	0x0428


	//----- nvinfo : EIATTR_SW_WAR
	.align		4
.L_308:
        /*004c*/ 	.byte	0x04, 0x36
        /*004e*/ 	.short	(.L_310 - .L_309)
.L_309:
        /*0050*/ 	.word	0x00000008
.L_310:


//--------------------- .nv.info._ZN7cutlass13device_kernelIN5flash19enable_sm80_to_sm89INS1_16FlashAttnFwdSm80INS1_25CollectiveMainloopFwdSm80ILi8ELi2ELb0EN4cute5tupleIJNS5_1CILi128EEENS7_ILi64EEENS7_ILi192EEEEEELi192ENS_10bfloat16_tEfNS_4arch4Sm80ELb1ELb0ELb0ELb1ELb1ELb0ELb1ELb1EEENS1_21CollectiveEpilogueFwdINS6_IJS8_SA_S9_EEENS6_IJNS7_ILi1EEESI_SI_EEESC_SE_Li256ELb1ELb1ELb1ELb0EEENS1_36VarlenDynamicPersistentTileSchedulerILi128ELi64ELi256ELi256ELb1ELb1ELb0ELb1ELb1ELb1EEEEEEEEEvNT_6ParamsE --------------------------
	.section	.nv.info._ZN7cutlass13device_kernelIN5flash19enable_sm80_to_sm89INS1_16FlashAttnFwdSm80INS1_25CollectiveMainloopFwdSm80ILi8ELi2ELb0EN4cute5tupleIJNS5_1CILi128EEENS7_ILi64EEENS7_ILi192EEEEEELi192ENS_10bfloat16_tEfNS_4arch4Sm80ELb1ELb0ELb0ELb1ELb1ELb0ELb1ELb1EEENS1_21CollectiveEpilogueFwdINS6_IJS8_SA_S9_EEENS6_IJNS7_ILi1EEESI_SI_EEESC_SE_Li256ELb1ELb1ELb1ELb0EEENS1_36VarlenDynamicPersistentTileSchedulerILi128ELi64ELi256ELi256ELb1ELb1ELb0ELb1ELb1ELb1EEEEEEEEEvNT_6ParamsE,"",@"SHT_CUDA_INFO"
	.sectionflags	@""
	.align	4


	//----- nvinfo : EIATTR_CUDA_API_VERSION
	.align		4
        /*0000*/ 	.byte	0x04, 0x37
        /*0002*/ 	.short	(.L_312 - .L_311)
.L_311:
        /*0004*/ 	.word	0x00000082


	//----- nvinfo : EIATTR_KPARAM_INFO
	.align		4
.L_312:
        /*0008*/ 	.byte	0x04, 0x17
        /*000a*/ 	.short	(.L_314 - .L_313)
.L_313:
        /*000c*/ 	.word	0x00000000
        /*0010*/ 	.short	0x0000
        /*0012*/ 	.short	0x0000
        /*0014*/ 	.byte	0x00, 0xf0, 0xe1, 0x10


	//----- nvinfo : EIATTR_SPARSE_MMA_MASK
	.align		4
.L_314:
        /*0018*/ 	.byte	0x03, 0x50
        /*001a*/ 	.short	0x0000


	//----- nvinfo : EIATTR_MAXREG_COUNT
	.align		4
        /*001c*/ 	.byte	0x03, 0x1b
        /*001e*/ 	.short	0x00ff


	//----- nvinfo : EIATTR_MERCURY_ISA_VERSION
	.align		4
        /*0020*/ 	.byte	0x03, 0x5f
        /*0022*/ 	.short	0x0101


	//----- nvinfo : EIATTR_EXIT_INSTR_OFFSETS
	.align		4
        /*0024*/ 	.byte	0x04, 0x1c
        /*0026*/ 	.short	(.L_316 - .L_315)


	//   ....[0]....
.L_315:
        /*0028*/ 	.word	0x00000010


	//----- nvinfo : EIATTR_MAX_THREADS
	.align		4
.L_316:
        /*002c*/ 	.byte	0x04, 0x05
        /*002e*/ 	.short	(.L_318 - .L_317)
.L_317:
        /*0030*/ 	.word	0x00000100
        /*0034*/ 	.word	0x00000001
        /*0038*/ 	.word	0x00000001


	//----- nvinfo : EIATTR_CBANK_PARAM_SIZE
	.align		4
.L_318:
        /*003c*/ 	.byte	0x03, 0x19
        /*003e*/ 	.short	0x0438


	//----- nvinfo : EIATTR_PARAM_CBANK
	.align		4
        /*0040*/ 	.byte	0x04, 0x0a
        /*0042*/ 	.short	(.L_320 - .L_319)
	.align		4
.L_319:
        /*0044*/ 	.word	index@(.nv.constant0._ZN7cutlass13device_kernelIN5flash19enable_sm80_to_sm89INS1_16FlashAttnFwdSm80INS1_25CollectiveMainloopFwdSm80ILi8ELi2ELb0EN4cute5tupleIJNS5_1CILi128EEENS7_ILi64EEENS7_ILi192EEEEEELi192ENS_10bfloat16_tEfNS_4arch4Sm80ELb1ELb0ELb0ELb1ELb1ELb0ELb1ELb1EEENS1_21CollectiveEpilogueFwdINS6_IJS8_SA_S9_EEENS6_IJNS7_ILi1EEESI_SI_EEESC_SE_Li256ELb1ELb1ELb1ELb0EEENS1_36VarlenDynamicPersistentTileSchedulerILi128ELi64ELi256ELi256ELb1ELb1ELb0ELb1ELb1ELb1EEEEEEEEEvNT_6ParamsE)
        /*0048*/ 	.short	0x0210
        /*004a*/ 	.short	0x0438


	//----- nvinfo : EIATTR_SW_WAR
	.align		4
.L_320:
        /*004c*/ 	.byte	0x04, 0x36
        /*004e*/ 	.short	(.L_322 - .L_321)
.L_321:
        /*0050*/ 	.word	0x00000008
.L_322:


//--------------------- .nv.info._ZN7cutlass13device_kernelIN5flash19enable_sm80_to_sm89INS1_16FlashAttnFwdSm80INS1_25CollectiveMainloopFwdSm80ILi8ELi2ELb0EN4cute5tupleIJNS5_1CILi128EEENS7_ILi64EEENS7_ILi192EEEEEELi192ENS_10bfloat16_tEfNS_4arch4Sm80ELb1ELb0ELb0ELb1ELb1ELb1ELb1ELb1EEENS1_21CollectiveEpilogueFwdINS6_IJS8_SA_S9_EEENS6_IJNS7_ILi1EEESI_SI_EEESC_SE_Li256ELb1ELb1ELb1ELb0EEENS1_36VarlenDynamicPersistentTileSchedulerILi128ELi64ELi256ELi256ELb1ELb1ELb0ELb1ELb1ELb1EEEEEEEEEvNT_6ParamsE --------------------------
	.section	.nv.info._ZN7cutlass13device_kernelIN5flash19enable_sm80_to_sm89INS1_16FlashAttnFwdSm80INS1_25CollectiveMainloopFwdSm80ILi8ELi2ELb0EN4cute5tupleIJNS5_1CILi128EEENS7_ILi64EEENS7_ILi192EEEEEELi192ENS_10bfloat16_tEfNS_4arch4Sm80ELb1ELb0ELb0ELb1ELb1ELb1ELb1ELb1EEENS1_21CollectiveEpilogueFwdINS6_IJS8_SA_S9_EEENS6_IJNS7_ILi1EEESI_SI_EEESC_SE_Li256ELb1ELb1ELb1ELb0EEENS1_36VarlenDynamicPersistentTileSchedulerILi128ELi64ELi256ELi256ELb1ELb1ELb0ELb1ELb1ELb1EEEEEEEEEvNT_6ParamsE,"",@"SHT_CUDA_INFO"
	.sectionflags	@""
	.align	4


	//----- nvinfo : EIATTR_CUDA_API_VERSION
	.align		4
        /*0000*/ 	.byte	0x04, 0x37
        /*0002*/ 	.short	(.L_324 - .L_323)
.L_323:
        /*0004*/ 	.word	0x00000082


	//----- nvinfo : EIATTR_KPARAM_INFO
	.align		4
.L_324:
        /*0008*/ 	.byte	0x04, 0x17
        /*000a*/ 	.short	(.L_326 - .L_325)
.L_325:
        /*000c*/ 	.word	0x00000000
        /*0010*/ 	.short	0x0000
        /*0012*/ 	.short	0x0000
        /*0014*/ 	.byte	0x00, 0xf0, 0xe1, 0x10


	//----- nvinfo : EIATTR_SPARSE_MMA_MASK
	.align		4
.L_326:
        /*0018*/ 	.byte	0x03, 0x50
        /*001a*/ 	.short	0x0000


	//----- nvinfo : EIATTR_MAXREG_COUNT
	.align		4
        /*001c*/ 	.byte	0x03, 0x1b
        /*001e*/ 	.short	0x00ff


	//----- nvinfo : EIATTR_MERCURY_ISA_VERSION
	.align		4
        /*0020*/ 	.byte	0x03, 0x5f
        /*0022*/ 	.short	0x0101


	//----- nvinfo : EIATTR_EXIT_INSTR_OFFSETS
	.align		4
        /*0024*/ 	.byte	0x04, 0x1c
        /*0026*/ 	.short	(.L_328 - .L_327)


	//   ....[0]....
.L_327:
        /*0028*/ 	.word	0x00000010


	//----- nvinfo : EIATTR_MAX_THREADS
	.align		4
.L_328:
        /*002c*/ 	.byte	0x04, 0x05
        /*002e*/ 	.short	(.L_330 - .L_329)
.L_329:
        /*0030*/ 	.word	0x00000100
        /*0034*/ 	.word	0x00000001
        /*0038*/ 	.word	0x00000001


	//----- nvinfo : EIATTR_CBANK_PARAM_SIZE
	.align		4
.L_330:
        /*003c*/ 	.byte	0x03, 0x19
        /*003e*/ 	.short	0x0438


	//----- nvinfo : EIATTR_PARAM_CBANK
	.align		4
        /*0040*/ 	.byte	0x04, 0x0a
        /*0042*/ 	.short	(.L_332 - .L_331)
	.align		4
.L_331:
        /*0044*/ 	.word	index@(.nv.constant0._ZN7cutlass13device_kernelIN5flash19enable_sm80_to_sm89INS1_16FlashAttnFwdSm80INS1_25CollectiveMainloopFwdSm80ILi8ELi2ELb0EN4cute5tupleIJNS5_1CILi128EEENS7_ILi64EEENS7_ILi192EEEEEELi192ENS_10bfloat16_tEfNS_4arch4Sm80ELb1ELb0ELb0ELb1ELb1ELb1ELb1ELb1EEENS1_21CollectiveEpilogueFwdINS6_IJS8_SA_S9_EEENS6_IJNS7_ILi1EEESI_SI_EEESC_SE_Li256ELb1ELb1ELb1ELb0EEENS1_36VarlenDynamicPersistentTileSchedulerILi128ELi64ELi256ELi256ELb1ELb1ELb0ELb1ELb1ELb1EEEEEEEEEvNT_6ParamsE)
        /*0048*/ 	.short	0x0210
        /*004a*/ 	.short	0x0438


	//----- nvinfo : EIATTR_SW_WAR
	.align		4
.L_332:
        /*004c*/ 	.byte	0x04, 0x36
        /*004e*/ 	.short	(.L_334 - .L_333)
.L_333:
        /*0050*/ 	.word	0x00000008
.L_334:


//--------------------- .nv.callgraph             --------------------------
	.section	.nv.callgraph,"",@"SHT_CUDA_CALLGRAPH"
	.align	4
	.sectionentsize	8
	.align		4
        /*0000*/ 	.word	0x00000000
	.align		4
        /*0004*/ 	.word	0xffffffff
	.align		4
        /*0008*/ 	.word	0x00000000
	.align		4
        /*000c*/ 	.word	0xfffffffe
	.align		4
        /*0010*/ 	.word	0x00000000
	.align		4
        /*0014*/ 	.word	0xfffffffd
	.align		4
        /*0018*/ 	.word	0x00000000
	.align		4
        /*001c*/ 	.word	0xfffffffc


//--------------------- .nv.constant4             --------------------------
	.section	.nv.constant4,"a",@progbits
	.align	8
	.align		8
.nv.constant4:
        /*0000*/ 	.dword	_ZN78_INTERNAL_7009d4ec_42_flash_fwd_hdim192_bf16_paged_split_sm80_cu_a7f3af4d_41974cuda3std3__45__cpo5beginE
	.align		8
        /*0008*/ 	.dword	_ZN78_INTERNAL_7009d4ec_42_flash_fwd_hdim192_bf16_paged_split_sm80_cu_a7f3af4d_41974cuda3std3__45__cpo3endE
	.align		8
        /*0010*/ 	.dword	_ZN78_INTERNAL_7009d4ec_42_flash_fwd_hdim192_bf16_paged_split_sm80_cu_a7f3af4d_41974cuda3std3__45__cpo6cbeginE
	.align		8
        /*0018*/ 	.dword	_ZN78_INTERNAL_7009d4ec_42_flash_fwd_hdim192_bf16_paged_split_sm80_cu_a7f3af4d_41974cuda3std3__45__cpo4cendE
	.align		8
        /*0020*/ 	.dword	_ZN78_INTERNAL_7009d4ec_42_flash_fwd_hdim192_bf16_paged_split_sm80_cu_a7f3af4d_41974cuda3std3__480_GLOBAL__N__7009d4ec_42_flash_fwd_hdim192_bf16_paged_split_sm80_cu_a7f3af4d_41976ignoreE
	.align		8
        /*0028*/ 	.dword	_ZN78_INTERNAL_7009d4ec_42_flash_fwd_hdim192_bf16_paged_split_sm80_cu_a7f3af4d_41974cuda3std3__419piecewise_constructE
	.align		8
        /*0030*/ 	.dword	_ZN78_INTERNAL_7009d4ec_42_flash_fwd_hdim192_bf16_paged_split_sm80_cu_a7f3af4d_41974cuda3std3__48in_placeE
	.align		8
        /*0038*/ 	.dword	_ZN78_INTERNAL_7009d4ec_42_flash_fwd_hdim192_bf16_paged_split_sm80_cu_a7f3af4d_41974cuda3std6ranges3__45__cpo4swapE
	.align		8
        /*0040*/ 	.dword	_ZN78_INTERNAL_7009d4ec_42_flash_fwd_hdim192_bf16_paged_split_sm80_cu_a7f3af4d_41974cuda3std6ranges3__45__cpo9iter_moveE
	.align		8
        /*0048*/ 	.dword	_ZN78_INTERNAL_7009d4ec_42_flash_fwd_hdim192_bf16_paged_split_sm80_cu_a7f3af4d_41974cute7productE
	.align		8
        /*0050*/ 	.dword	_ZN78_INTERNAL_7009d4ec_42_flash_fwd_hdim192_bf16_paged_split_sm80_cu_a7f3af4d_41974cute1_E


//--------------------- .text._ZN7cutlass13device_kernelIN5flash19enable_sm80_to_sm89INS1_16FlashAttnFwdSm80INS1_25CollectiveMainloopFwdSm80ILi8ELi1ELb0EN4cute5tupleIJNS5_1CILi128EEENS7_ILi64EEENS7_ILi192EEEEEELi192ENS_10bfloat16_tEfNS_4arch4Sm80ELb0ELb0ELb0ELb0ELb1ELb0ELb1ELb1EEENS1_21CollectiveEpilogueFwdINS6_IJS8_SA_S9_EEENS6_IJNS7_ILi1EEESI_SI_EEESC_SE_Li256ELb0ELb1ELb1ELb0EEENS1_19SingleTileSchedulerILb0ELb1ELb1ELi128EEEEEEEEEvNT_6ParamsE --------------------------
	.section	.text._ZN7cutlass13device_kernelIN5flash19enable_sm80_to_sm89INS1_16FlashAttnFwdSm80INS1_25CollectiveMainloopFwdSm80ILi8ELi1ELb0EN4cute5tupleIJNS5_1CILi128EEENS7_ILi64EEENS7_ILi192EEEEEELi192ENS_10bfloat16_tEfNS_4arch4Sm80ELb0ELb0ELb0ELb0ELb1ELb0ELb1ELb1EEENS1_21CollectiveEpilogueFwdINS6_IJS8_SA_S9_EEENS6_IJNS7_ILi1EEESI_SI_EEESC_SE_Li256ELb0ELb1ELb1ELb0EEENS1_19SingleTileSchedulerILb0ELb1ELb1ELi128EEEEEEEEEvNT_6ParamsE,"ax",@progbits
	.align	128
.text._ZN7cutlass13device_kernelIN5flash19enable_sm80_to_sm89INS1_16FlashAttnFwdSm80INS1_25CollectiveMainloopFwdSm80ILi8ELi1ELb0EN4cute5tupleIJNS5_1CILi128EEENS7_ILi64EEENS7_ILi192EEEEEELi192ENS_10bfloat16_tEfNS_4arch4Sm80ELb0ELb0ELb0ELb0ELb1ELb0ELb1ELb1EEENS1_21CollectiveEpilogueFwdINS6_IJS8_SA_S9_EEENS6_IJNS7_ILi1EEESI_SI_EEESC_SE_Li256ELb0ELb1ELb1ELb0EEENS1_19SingleTileSchedulerILb0ELb1ELb1ELi128EEEEEEEEEvNT_6ParamsE:
        .type           _ZN7cutlass13device_kernelIN5flash19enable_sm80_to_sm89INS1_16FlashAttnFwdSm80INS1_25CollectiveMainloopFwdSm80ILi8ELi1ELb0EN4cute5tupleIJNS5_1CILi128EEENS7_ILi64EEENS7_ILi192EEEEEELi192ENS_10bfloat16_tEfNS_4arch4Sm80ELb0ELb0ELb0ELb0ELb1ELb0ELb1ELb1EEENS1_21CollectiveEpilogueFwdINS6_IJS8_SA_S9_EEENS6_IJNS7_ILi1EEESI_SI_EEESC_SE_Li256ELb0ELb1ELb1ELb0EEENS1_19SingleTileSchedulerILb0ELb1ELb1ELi128EEEEEEEEEvNT_6ParamsE,@function
        .size           _ZN7cutlass13device_kernelIN5flash19enable_sm80_to_sm89INS1_16FlashAttnFwdSm80INS1_25CollectiveMainloopFwdSm80ILi8ELi1ELb0EN4cute5tupleIJNS5_1CILi128EEENS7_ILi64EEENS7_ILi192EEEEEELi192ENS_10bfloat16_tEfNS_4arch4Sm80ELb0ELb0ELb0ELb0ELb1ELb0ELb1ELb1EEENS1_21CollectiveEpilogueFwdINS6_IJS8_SA_S9_EEENS6_IJNS7_ILi1EEESI_SI_EEESC_SE_Li256ELb0ELb1ELb1ELb0EEENS1_19SingleTileSchedulerILb0ELb1ELb1ELi128EEEEEEEEEvNT_6ParamsE,(.L_x_18 - _ZN7cutlass13device_kernelIN5flash19enable_sm80_to_sm89INS1_16FlashAttnFwdSm80INS1_25CollectiveMainloopFwdSm80ILi8ELi1ELb0EN4cute5tupleIJNS5_1CILi128EEENS7_ILi64EEENS7_ILi192EEEEEELi192ENS_10bfloat16_tEfNS_4arch4Sm80ELb0ELb0ELb0ELb0ELb1ELb0ELb1ELb1EEENS1_21CollectiveEpilogueFwdINS6_IJS8_SA_S9_EEENS6_IJNS7_ILi1EEESI_SI_EEESC_SE_Li256ELb0ELb1ELb1ELb0EEENS1_19SingleTileSchedulerILb0ELb1ELb1ELi128EEEEEEEEEvNT_6ParamsE)
        .other          _ZN7cutlass13device_kernelIN5flash19enable_sm80_to_sm89INS1_16FlashAttnFwdSm80INS1_25CollectiveMainloopFwdSm80ILi8ELi1ELb0EN4cute5tupleIJNS5_1CILi128EEENS7_ILi64EEENS7_ILi192EEEEEELi192ENS_10bfloat16_tEfNS_4arch4Sm80ELb0ELb0ELb0ELb0ELb1ELb0ELb1ELb1EEENS1_21CollectiveEpilogueFwdINS6_IJS8_SA_S9_EEENS6_IJNS7_ILi1EEESI_SI_EEESC_SE_Li256ELb0ELb1ELb1ELb0EEENS1_19SingleTileSchedulerILb0ELb1ELb1ELi128EEEEEEEEEvNT_6ParamsE,@"STO_CUDA_ENTRY STV_DEFAULT"
_ZN7cutlass13device_kernelIN5flash19enable_sm80_to_sm89INS1_16FlashAttnFwdSm80INS1_25CollectiveMainloopFwdSm80ILi8ELi1ELb0EN4cute5tupleIJNS5_1CILi128EEENS7_ILi64EEENS7_ILi192EEEEEELi192ENS_10bfloat16_tEfNS_4arch4Sm80ELb0ELb0ELb0ELb0ELb1ELb0ELb1ELb1EEENS1_21CollectiveEpilogueFwdINS6_IJS8_SA_S9_EEENS6_IJNS7_ILi1EEESI_SI_EEESC_SE_Li256ELb0ELb1ELb1ELb0EEENS1_19SingleTileSchedulerILb0ELb1ELb1ELi128EEEEEEEEEvNT_6ParamsE:
[----:B------:R-:W-:Y:S01]  /*0000*/  LDC R1, c[0x0][0x28] ;  /* 0x00000a00ff017b82 */ /* 0x000fe20000000800 */
[----:B------:R-:W-:Y:S05]  /*0010*/  EXIT ;  /* 0x000000000000794d */ /* 0x000fea0003800000 */
.L_x_0:
[----:B------:R-:W-:-:S00]  /*0020*/  BRA `(.L_x_0) ;  /* 0xfffffffc00fc7947 */ /* 0x000fc0000383ffff */
[----:B------:R-:W-:-:S00]  /*0030*/  NOP ;  /* 0x0000000000007918 */ /* 0x000fc00000000000 */
        /* <DEDUP_REMOVED lines=12> */
.L_x_18:


//--------------------- .text._ZN7cutlass13device_kernelIN5flash19enable_sm80_to_sm89INS1_16FlashAttnFwdSm80INS1_25CollectiveMainloopFwdSm80ILi8ELi1ELb0EN4cute5tupleIJNS5_1CILi128EEENS7_ILi64EEENS7_ILi192EEEEEELi192ENS_10bfloat16_tEfNS_4arch4Sm80ELb0ELb0ELb0ELb1ELb1ELb0ELb1ELb1EEENS1_21CollectiveEpilogueFwdINS6_IJS8_SA_S9_EEENS6_IJNS7_ILi1EEESI_SI_EEESC_SE_Li256ELb1ELb1ELb1ELb0EEENS1_36VarlenDynamicPersistentTileSchedulerILi128ELi64ELi256ELi256ELb1ELb1ELb0ELb0ELb1ELb1EEEEEEEEEvNT_6ParamsE --------------------------
	.section	.text._ZN7cutlass13device_kernelIN5flash19enable_sm80_to_sm89INS1_16FlashAttnFwdSm80INS1_25CollectiveMainloopFwdSm80ILi8ELi1ELb0EN4cute5tupleIJNS5_1CILi128EEENS7_ILi64EEENS7_ILi192EEEEEELi192ENS_10bfloat16_tEfNS_4arch4Sm80ELb0ELb0ELb0ELb1ELb1ELb0ELb1ELb1EEENS1_21CollectiveEpilogueFwdINS6_IJS8_SA_S9_EEENS6_IJNS7_ILi1EEESI_SI_EEESC_SE_Li256ELb1ELb1ELb1ELb0EEENS1_36VarlenDynamicPersistentTileSchedulerILi128ELi64ELi256ELi256ELb1ELb1ELb0ELb0ELb1ELb1EEEEEEEEEvNT_6ParamsE,"ax",@progbits
	.align	128
.text._ZN7cutlass13device_kernelIN5flash19enable_sm80_to_sm89INS1_16FlashAttnFwdSm80INS1_25CollectiveMainloopFwdSm80ILi8ELi1ELb0EN4cute5tupleIJNS5_1CILi128EEENS7_ILi64EEENS7_ILi192EEEEEELi192ENS_10bfloat16_tEfNS_4arch4Sm80ELb0ELb0ELb0ELb1ELb1ELb0ELb1ELb1EEENS1_21CollectiveEpilogueFwdINS6_IJS8_SA_S9_EEENS6_IJNS7_ILi1EEESI_SI_EEESC_SE_Li256ELb1ELb1ELb1ELb0EEENS1_36VarlenDynamicPersistentTileSchedulerILi128ELi64ELi256ELi256ELb1ELb1ELb0ELb0ELb1ELb1EEEEEEEEEvNT_6ParamsE:
        .type           _ZN7cutlass13device_kernelIN5flash19enable_sm80_to_sm89INS1_16FlashAttnFwdSm80INS1_25CollectiveMainloopFwdSm80ILi8ELi1ELb0EN4cute5tupleIJNS5_1CILi128EEENS7_ILi64EEENS7_ILi192EEEEEELi192ENS_10bfloat16_tEfNS_4arch4Sm80ELb0ELb0ELb0ELb1ELb1ELb0ELb1ELb1EEENS1_21CollectiveEpilogueFwdINS6_IJS8_SA_S9_EEENS6_IJNS7_ILi1EEESI_SI_EEESC_SE_Li256ELb1ELb1ELb1ELb0EEENS1_36VarlenDynamicPersistentTileSchedulerILi128ELi64ELi256ELi256ELb1ELb1ELb0ELb0ELb1ELb1EEEEEEEEEvNT_6ParamsE,@function
        .size           _ZN7cutlass13device_kernelIN5flash19enable_sm80_to_sm89INS1_16FlashAttnFwdSm80INS1_25CollectiveMainloopFwdSm80ILi8ELi1ELb0EN4cute5tupleIJNS5_1CILi128EEENS7_ILi64EEENS7_ILi192EEEEEELi192ENS_10bfloat16_tEfNS_4arch4Sm80ELb0ELb0ELb0ELb1ELb1ELb0ELb1ELb1EEENS1_21CollectiveEpilogueFwdINS6_IJS8_SA_S9_EEENS6_IJNS7_ILi1EEESI_SI_EEESC_SE_Li256ELb1ELb1ELb1ELb0EEENS1_36VarlenDynamicPersistentTileSchedulerILi128ELi64ELi256ELi256ELb1ELb1ELb0ELb0ELb1ELb1EEEEEEEEEvNT_6ParamsE,(.L_x_19 - _ZN7cutlass13device_kernelIN5flash19enable_sm80_to_sm89INS1_16FlashAttnFwdSm80INS1_25CollectiveMainloopFwdSm80ILi8ELi1ELb0EN4cute5tupleIJNS5_1CILi128EEENS7_ILi64EEENS7_ILi192EEEEEELi192ENS_10bfloat16_tEfNS_4arch4Sm80ELb0ELb0ELb0ELb1ELb1ELb0ELb1ELb1EEENS1_21CollectiveEpilogueFwdINS6_IJS8_SA_S9_EEENS6_IJNS7_ILi1EEESI_SI_EEESC_SE_Li256ELb1ELb1ELb1ELb0EEENS1_36VarlenDynamicPersistentTileSchedulerILi128ELi64ELi256ELi256ELb1ELb1ELb0ELb0ELb1ELb1EEEEEEEEEvNT_6ParamsE)
        .other          _ZN7cutlass13device_kernelIN5flash19enable_sm80_to_sm89INS1_16FlashAttnFwdSm80INS1_25CollectiveMainloopFwdSm80ILi8ELi1ELb0EN4cute5tupleIJNS5_1CILi128EEENS7_ILi64EEENS7_ILi192EEEEEELi192ENS_10bfloat16_tEfNS_4arch4Sm80ELb0ELb0ELb0ELb1ELb1ELb0ELb1ELb1EEENS1_21CollectiveEpilogueFwdINS6_IJS8_SA_S9_EEENS6_IJNS7_ILi1EEESI_SI_EEESC_SE_Li256ELb1ELb1ELb1ELb0EEENS1_36VarlenDynamicPersistentTileSchedulerILi128ELi64ELi256ELi256ELb1ELb1ELb0ELb0ELb1ELb1EEEEEEEEEvNT_6ParamsE,@"STO_CUDA_ENTRY STV_DEFAULT"
_ZN7cutlass13device_kernelIN5flash19enable_sm80_to_sm89INS1_16FlashAttnFwdSm80INS1_25CollectiveMainloopFwdSm80ILi8ELi1ELb0EN4cute5tupleIJNS5_1CILi128EEENS7_ILi64EEENS7_ILi192EEEEEELi192ENS_10bfloat16_tEfNS_4arch4Sm80ELb0ELb0ELb0ELb1ELb1ELb0ELb1ELb1EEENS1_21CollectiveEpilogueFwdINS6_IJS8_SA_S9_EEENS6_IJNS7_ILi1EEESI_SI_EEESC_SE_Li256ELb1ELb1ELb1ELb0EEENS1_36VarlenDynamicPersistentTileSchedulerILi128ELi64ELi256ELi256ELb1ELb1ELb0ELb0ELb1ELb1EEEEEEEEEvNT_6ParamsE:
[----:B------:R-:W-:Y:S01]  /*0000*/  LDC R1, c[0x0][0x28] ;  /* 0x00000a00ff017b82 */ /* 0x000fe20000000800 */
[----:B------:R-:W-:Y:S05]  /*0010*/  EXIT ;  /* 0x000000000000794d */ /* 0x000fea0003800000 */
.L_x_1:
        /* <DEDUP_REMOVED lines=14> */
.L_x_19:


//--------------------- .text._ZN7cutlass13device_kernelIN5flash19enable_sm80_to_sm89INS1_16FlashAttnFwdSm80INS1_25CollectiveMainloopFwdSm80ILi8ELi1ELb0EN4cute5tupleIJNS5_1CILi128EEENS7_ILi64EEENS7_ILi192EEEEEELi192ENS_10bfloat16_tEfNS_4arch4Sm80ELb0ELb0ELb0ELb1ELb1ELb1ELb1ELb1EEENS1_21CollectiveEpilogueFwdINS6_IJS8_SA_S9_EEENS6_IJNS7_ILi1EEESI_SI_EEESC_SE_Li256ELb1ELb1ELb1ELb0EEENS1_36VarlenDynamicPersistentTileSchedulerILi128ELi64ELi256ELi256ELb1ELb1ELb0ELb0ELb1ELb1EEEEEEEEEvNT_6ParamsE --------------------------
	.section	.text._ZN7cutlass13device_kernelIN5flash19enable_sm80_to_sm89INS1_16FlashAttnFwdSm80INS1_25CollectiveMainloopFwdSm80ILi8ELi1ELb0EN4cute5tupleIJNS5_1CILi128EEENS7_ILi64EEENS7_ILi192EEEEEELi192ENS_10bfloat16_tEfNS_4arch4Sm80ELb0ELb0ELb0ELb1ELb1ELb1ELb1ELb1EEENS1_21CollectiveEpilogueFwdINS6_IJS8_SA_S9_EEENS6_IJNS7_ILi1EEESI_SI_EEESC_SE_Li256ELb1ELb1ELb1ELb0EEENS1_36VarlenDynamicPersistentTileSchedulerILi128ELi64ELi256ELi256ELb1ELb1ELb0ELb0ELb1ELb1EEEEEEEEEvNT_6ParamsE,"ax",@progbits
	.align	128
.text._ZN7cutlass13device_kernelIN5flash19enable_sm80_to_sm89INS1_16FlashAttnFwdSm80INS1_25CollectiveMainloopFwdSm80ILi8ELi1ELb0EN4cute5tupleIJNS5_1CILi128EEENS7_ILi64EEENS7_ILi192EEEEEELi192ENS_10bfloat16_tEfNS_4arch4Sm80ELb0ELb0ELb0ELb1ELb1ELb1ELb1ELb1EEENS1_21CollectiveEpilogueFwdINS6_IJS8_SA_S9_EEENS6_IJNS7_ILi1EEESI_SI_EEESC_SE_Li256ELb1ELb1ELb1ELb0EEENS1_36VarlenDynamicPersistentTileSchedulerILi128ELi64ELi256ELi256ELb1ELb1ELb0ELb0ELb1ELb1EEEEEEEEEvNT_6ParamsE:
        .type           _ZN7cutlass13device_kernelIN5flash19enable_sm80_to_sm89INS1_16FlashAttnFwdSm80INS1_25CollectiveMainloopFwdSm80ILi8ELi1ELb0EN4cute5tupleIJNS5_1CILi128EEENS7_ILi64EEENS7_ILi192EEEEEELi192ENS_10bfloat16_tEfNS_4arch4Sm80ELb0ELb0ELb0ELb1ELb1ELb1ELb1ELb1EEENS1_21CollectiveEpilogueFwdINS6_IJS8_SA_S9_EEENS6_IJNS7_ILi1EEESI_SI_EEESC_SE_Li256ELb1ELb1ELb1ELb0EEENS1_36VarlenDynamicPersistentTileSchedulerILi128ELi64ELi256ELi256ELb1ELb1ELb0ELb0ELb1ELb1EEEEEEEEEvNT_6ParamsE,@function
        .size           _ZN7cutlass13device_kernelIN5flash19enable_sm80_to_sm89INS1_16FlashAttnFwdSm80INS1_25CollectiveMainloopFwdSm80ILi8ELi1ELb0EN4cute5tupleIJNS5_1CILi128EEENS7_ILi64EEENS7_ILi192EEEEEELi192ENS_10bfloat16_tEfNS_4arch4Sm80ELb0ELb0ELb0ELb1ELb1ELb1ELb1ELb1EEENS1_21CollectiveEpilogueFwdINS6_IJS8_SA_S9_EEENS6_IJNS7_ILi1EEESI_SI_EEESC_SE_Li256ELb1ELb1ELb1ELb0EEENS1_36VarlenDynamicPersistentTileSchedulerILi128ELi64ELi256ELi256ELb1ELb1ELb0ELb0ELb1ELb1EEEEEEEEEvNT_6ParamsE,(.L_x_20 - _ZN7cutlass13device_kernelIN5flash19enable_sm80_to_sm89INS1_16FlashAttnFwdSm80INS1_25CollectiveMainloopFwdSm80ILi8ELi1ELb0EN4cute5tupleIJNS5_1CILi128EEENS7_ILi64EEENS7_ILi192EEEEEELi192ENS_10bfloat16_tEfNS_4arch4Sm80ELb0ELb0ELb0ELb1ELb1ELb1ELb1ELb1EEENS1_21CollectiveEpilogueFwdINS6_IJS8_SA_S9_EEENS6_IJNS7_ILi1EEESI_SI_EEESC_SE_Li256ELb1ELb1ELb1ELb0EEENS1_36VarlenDynamicPersistentTileSchedulerILi128ELi64ELi256ELi256ELb1ELb1ELb0ELb0ELb1ELb1EEEEEEEEEvNT_6ParamsE)
        .other          _ZN7cutlass13device_kernelIN5flash19enable_sm80_to_sm89INS1_16FlashAttnFwdSm80INS1_25CollectiveMainloopFwdSm80ILi8ELi1ELb0EN4cute5tupleIJNS5_1CILi128EEENS7_ILi64EEENS7_ILi192EEEEEELi192ENS_10bfloat16_tEfNS_4arch4Sm80ELb0ELb0ELb0ELb1ELb1ELb1ELb1ELb1EEENS1_21CollectiveEpilogueFwdINS6_IJS8_SA_S9_EEENS6_IJNS7_ILi1EEESI_SI_EEESC_SE_Li256ELb1ELb1ELb1ELb0EEENS1_36VarlenDynamicPersistentTileSchedulerILi128ELi64ELi256ELi256ELb1ELb1ELb0ELb0ELb1ELb1EEEEEEEEEvNT_6ParamsE,@"STO_CUDA_ENTRY STV_DEFAULT"
_ZN7cutlass13device_kernelIN5flash19enable_sm80_to_sm89INS1_16FlashAttnFwdSm80INS1_25CollectiveMainloopFwdSm80ILi8ELi1ELb0EN4cute5tupleIJNS5_1CILi128EEENS7_ILi64EEENS7_ILi192EEEEEELi192ENS_10bfloat16_tEfNS_4arch4Sm80ELb0ELb0ELb0ELb1ELb1ELb1ELb1ELb1EEENS1_21CollectiveEpilogueFwdINS6_IJS8_SA_S9_EEENS6_IJNS7_ILi1EEESI_SI_EEESC_SE_Li256ELb1ELb1ELb1ELb0EEENS1_36VarlenDynamicPersistentTileSchedulerILi128ELi64ELi256ELi256ELb1ELb1ELb0ELb0ELb1ELb1EEEEEEEEEvNT_6ParamsE:
[----:B------:R-:W-:Y:S01]  /*0000*/  LDC R1, c[0x0][0x28] ;  /* 0x00000a00ff017b82 */ /* 0x000fe20000000800 */
[----:B------:R-:W-:Y:S05]  /*0010*/  EXIT ;  /* 0x000000000000794d */ /* 0x000fea0003800000 */
.L_x_2:
        /* <DEDUP_REMOVED lines=14> */
.L_x_20:


//--------------------- .text._ZN7cutlass13device_kernelIN5flash19enable_sm80_to_sm89INS1_16FlashAttnFwdSm80INS1_25CollectiveMainloopFwdSm80ILi8ELi1ELb0EN4cute5tupleIJNS5_1CILi128EEENS7_ILi64EEENS7_ILi192EEEEEELi192ENS_10bfloat16_tEfNS_4arch4Sm80ELb0ELb1ELb0ELb0ELb1ELb0ELb1ELb1EEENS1_21CollectiveEpilogueFwdINS6_IJS8_SA_S9_EEENS6_IJNS7_ILi1EEESI_SI_EEESC_SE_Li256ELb0ELb1ELb1ELb0EEENS1_19SingleTileSchedulerILb0ELb1ELb1ELi128EEEEEEEEEvNT_6ParamsE --------------------------
	.section	.text._ZN7cutlass13device_kernelIN5flash19enable_sm80_to_sm89INS1_16FlashAttnFwdSm80INS1_25CollectiveMainloopFwdSm80ILi8ELi1ELb0EN4cute5tupleIJNS5_1CILi128EEENS7_ILi64EEENS7_ILi192EEEEEELi192ENS_10bfloat16_tEfNS_4arch4Sm80ELb0ELb1ELb0ELb0ELb1ELb0ELb1ELb1EEENS1_21CollectiveEpilogueFwdINS6_IJS8_SA_S9_EEENS6_IJNS7_ILi1EEESI_SI_EEESC_SE_Li256ELb0ELb1ELb1ELb0EEENS1_19SingleTileSchedulerILb0ELb1ELb1ELi128EEEEEEEEEvNT_6ParamsE,"ax",@progbits
	.align	128
.text._ZN7cutlass13device_kernelIN5flash19enable_sm80_to_sm89INS1_16FlashAttnFwdSm80INS1_25CollectiveMainloopFwdSm80ILi8ELi1ELb0EN4cute5tupleIJNS5_1CILi128EEENS7_ILi64EEENS7_ILi192EEEEEELi192ENS_10bfloat16_tEfNS_4arch4Sm80ELb0ELb1ELb0ELb0ELb1ELb0ELb1ELb1EEENS1_21CollectiveEpilogueFwdINS6_IJS8_SA_S9_EEENS6_IJNS7_ILi1EEESI_SI_EEESC_SE_Li256ELb0ELb1ELb1ELb0EEENS1_19SingleTileSchedulerILb0ELb1ELb1ELi128EEEEEEEEEvNT_6ParamsE:
        .type           _ZN7cutlass13device_kernelIN5flash19enable_sm80_to_sm89INS1_16FlashAttnFwdSm80INS1_25CollectiveMainloopFwdSm80ILi8ELi1ELb0EN4cute5tupleIJNS5_1CILi128EEENS7_ILi64EEENS7_ILi192EEEEEELi192ENS_10bfloat16_tEfNS_4arch4Sm80ELb0ELb1ELb0ELb0ELb1ELb0ELb1ELb1EEENS1_21CollectiveEpilogueFwdINS6_IJS8_SA_S9_EEENS6_IJNS7_ILi1EEESI_SI_EEESC_SE_Li256ELb0ELb1ELb1ELb0EEENS1_19SingleTileSchedulerILb0ELb1ELb1ELi128EEEEEEEEEvNT_6ParamsE,@function
        .size           _ZN7cutlass13device_kernelIN5flash19enable_sm80_to_sm89INS1_16FlashAttnFwdSm80INS1_25CollectiveMainloopFwdSm80ILi8ELi1ELb0EN4cute5tupleIJNS5_1CILi128EEENS7_ILi64EEENS7_ILi192EEEEEELi192ENS_10bfloat16_tEfNS_4arch4Sm80ELb0ELb1ELb0ELb0ELb1ELb0ELb1ELb1EEENS1_21CollectiveEpilogueFwdINS6_IJS8_SA_S9_EEENS6_IJNS7_ILi1EEESI_SI_EEESC_SE_Li256ELb0ELb1ELb1ELb0EEENS1_19SingleTileSchedulerILb0ELb1ELb1ELi128EEEEEEEEEvNT_6ParamsE,(.L_x_21 - _ZN7cutlass13device_kernelIN5flash19enable_sm80_to_sm89INS1_16FlashAttnFwdSm80INS1_25CollectiveMainloopFwdSm80ILi8ELi1ELb0EN4cute5tupleIJNS5_1CILi128EEENS7_ILi64EEENS7_ILi192EEEEEELi192ENS_10bfloat16_tEfNS_4arch4Sm80ELb0ELb1ELb0ELb0ELb1ELb0ELb1ELb1EEENS1_21CollectiveEpilogueFwdINS6_IJS8_SA_S9_EEENS6_IJNS7_ILi1EEESI_SI_EEESC_SE_Li256ELb0ELb1ELb1ELb0EEENS1_19SingleTileSchedulerILb0ELb1ELb1ELi128EEEEEEEEEvNT_6ParamsE)
        .other          _ZN7cutlass13device_kernelIN5flash19enable_sm80_to_sm89INS1_16FlashAttnFwdSm80INS1_25CollectiveMainloopFwdSm80ILi8ELi1ELb0EN4cute5tupleIJNS5_1CILi128EEENS7_ILi64EEENS7_ILi192EEEEEELi192ENS_10bfloat16_tEfNS_4arch4Sm80ELb0ELb1ELb0ELb0ELb1ELb0ELb1ELb1EEENS1_21CollectiveEpilogueFwdINS6_IJS8_SA_S9_EEENS6_IJNS7_ILi1EEESI_SI_EEESC_SE_Li256ELb0ELb1ELb1ELb0EEENS1_19SingleTileSchedulerILb0ELb1ELb1ELi128EEEEEEEEEvNT_6ParamsE,@"STO_CUDA_ENTRY STV_DEFAULT"
_ZN7cutlass13device_kernelIN5flash19enable_sm80_to_sm89INS1_16FlashAttnFwdSm80INS1_25CollectiveMainloopFwdSm80ILi8ELi1ELb0EN4cute5tupleIJNS5_1CILi128EEENS7_ILi64EEENS7_ILi192EEEEEELi192ENS_10bfloat16_tEfNS_4arch4Sm80ELb0ELb1ELb0ELb0ELb1ELb0ELb1ELb1EEENS1_21CollectiveEpilogueFwdINS6_IJS8_SA_S9_EEENS6_IJNS7_ILi1EEESI_SI_EEESC_SE_Li256ELb0ELb1ELb1ELb0EEENS1_19SingleTileSchedulerILb0ELb1ELb1ELi128EEEEEEEEEvNT_6ParamsE:
[----:B------:R-:W-:Y:S01]  /*0000*/  LDC R1, c[0x0][0x28] ;  /* 0x00000a00ff017b82 */ /* 0x000fe20000000800 */
[----:B------:R-:W-:Y:S05]  /*0010*/  EXIT ;  /* 0x000000000000794d */ /* 0x000fea0003800000 */
.L_x_3:
        /* <DEDUP_REMOVED lines=14> */
.L_x_21:


//--------------------- .text._ZN7cutlass13device_kernelIN5flash19enable_sm80_to_sm89INS1_16FlashAttnFwdSm80INS1_25CollectiveMainloopFwdSm80ILi8ELi1ELb0EN4cute5tupleIJNS5_1CILi128EEENS7_ILi64EEENS7_ILi192EEEEEELi192ENS_10bfloat16_tEfNS_4arch4Sm80ELb0ELb1ELb0ELb1ELb1ELb0ELb1ELb1EEENS1_21CollectiveEpilogueFwdINS6_IJS8_SA_S9_EEENS6_IJNS7_ILi1EEESI_SI_EEESC_SE_Li256ELb1ELb1ELb1ELb0EEENS1_36VarlenDynamicPersistentTileSchedulerILi128ELi64ELi256ELi256ELb1ELb1ELb0ELb1ELb0ELb1EEEEEEEEEvNT_6ParamsE --------------------------
	.section	.text._ZN7cutlass13device_kernelIN5flash19enable_sm80_to_sm89INS1_16FlashAttnFwdSm80INS1_25CollectiveMainloopFwdSm80ILi8ELi1ELb0EN4cute5tupleIJNS5_1CILi128EEENS7_ILi64EEENS7_ILi192EEEEEELi192ENS_10bfloat16_tEfNS_4arch4Sm80ELb0ELb1ELb0ELb1ELb1ELb0ELb1ELb1EEENS1_21CollectiveEpilogueFwdINS6_IJS8_SA_S9_EEENS6_IJNS7_ILi1EEESI_SI_EEESC_SE_Li256ELb1ELb1ELb1ELb0EEENS1_36VarlenDynamicPersistentTileSchedulerILi128ELi64ELi256ELi256ELb1ELb1ELb0ELb1ELb0ELb1EEEEEEEEEvNT_6ParamsE,"ax",@progbits
	.align	128
.text._ZN7cutlass13device_kernelIN5flash19enable_sm80_to_sm89INS1_16FlashAttnFwdSm80INS1_25CollectiveMainloopFwdSm80ILi8ELi1ELb0EN4cute5tupleIJNS5_1CILi128EEENS7_ILi64EEENS7_ILi192EEEEEELi192ENS_10bfloat16_tEfNS_4arch4Sm80ELb0ELb1ELb0ELb1ELb1ELb0ELb1ELb1EEENS1_21CollectiveEpilogueFwdINS6_IJS8_SA_S9_EEENS6_IJNS7_ILi1EEESI_SI_EEESC_SE_Li256ELb1ELb1ELb1ELb0EEENS1_36VarlenDynamicPersistentTileSchedulerILi128ELi64ELi256ELi256ELb1ELb1ELb0ELb1ELb0ELb1EEEEEEEEEvNT_6ParamsE:
        .type           _ZN7cutlass13device_kernelIN5flash19enable_sm80_to_sm89INS1_16FlashAttnFwdSm80INS1_25CollectiveMainloopFwdSm80ILi8ELi1ELb0EN4cute5tupleIJNS5_1CILi128EEENS7_ILi64EEENS7_ILi192EEEEEELi192ENS_10bfloat16_tEfNS_4arch4Sm80ELb0ELb1ELb0ELb1ELb1ELb0ELb1ELb1EEENS1_21CollectiveEpilogueFwdINS6_IJS8_SA_S9_EEENS6_IJNS7_ILi1EEESI_SI_EEESC_SE_Li256ELb1ELb1ELb1ELb0EEENS1_36VarlenDynamicPersistentTileSchedulerILi128ELi64ELi256ELi256ELb1ELb1ELb0ELb1ELb0ELb1EEEEEEEEEvNT_6ParamsE,@function
        .size           _ZN7cutlass13device_kernelIN5flash19enable_sm80_to_sm89INS1_16FlashAttnFwdSm80INS1_25CollectiveMainloopFwdSm80ILi8ELi1ELb0EN4cute5tupleIJNS5_1CILi128EEENS7_ILi64EEENS7_ILi192EEEEEELi192ENS_10bfloat16_tEfNS_4arch4Sm80ELb0ELb1ELb0ELb1ELb1ELb0ELb1ELb1EEENS1_21CollectiveEpilogueFwdINS6_IJS8_SA_S9_EEENS6_IJNS7_ILi1EEESI_SI_EEESC_SE_Li256ELb1ELb1ELb1ELb0EEENS1_36VarlenDynamicPersistentTileSchedulerILi128ELi64ELi256ELi256ELb1ELb1ELb0ELb1ELb0ELb1EEEEEEEEEvNT_6ParamsE,(.L_x_22 - _ZN7cutlass13device_kernelIN5flash19enable_sm80_to_sm89INS1_16FlashAttnFwdSm80INS1_25CollectiveMainloopFwdSm80ILi8ELi1ELb0EN4cute5tupleIJNS5_1CILi128EEENS7_ILi64EEENS7_ILi192EEEEEELi192ENS_10bfloat16_tEfNS_4arch4Sm80ELb0ELb1ELb0ELb1ELb1ELb0ELb1ELb1EEENS1_21CollectiveEpilogueFwdINS6_IJS8_SA_S9_EEENS6_IJNS7_ILi1EEESI_SI_EEESC_SE_Li256ELb1ELb1ELb1ELb0EEENS1_36VarlenDynamicPersistentTileSchedulerILi128ELi64ELi256ELi256ELb1ELb1ELb0ELb1ELb0ELb1EEEEEEEEEvNT_6ParamsE)
        .other          _ZN7cutlass13device_kernelIN5flash19enable_sm80_to_sm89INS1_16FlashAttnFwdSm80INS1_25CollectiveMainloopFwdSm80ILi8ELi1ELb0EN4cute5tupleIJNS5_1CILi128EEENS7_ILi64EEENS7_ILi192EEEEEELi192ENS_10bfloat16_tEfNS_4arch4Sm80ELb0ELb1ELb0ELb1ELb1ELb0ELb1ELb1EEENS1_21CollectiveEpilogueFwdINS6_IJS8_SA_S9_EEENS6_IJNS7_ILi1EEESI_SI_EEESC_SE_Li256ELb1ELb1ELb1ELb0EEENS1_36VarlenDynamicPersistentTileSchedulerILi128ELi64ELi256ELi256ELb1ELb1ELb0ELb1ELb0ELb1EEEEEEEEEvNT_6ParamsE,@"STO_CUDA_ENTRY STV_DEFAULT"
_ZN7cutlass13device_kernelIN5flash19enable_sm80_to_sm89INS1_16FlashAttnFwdSm80INS1_25CollectiveMainloopFwdSm80ILi8ELi1ELb0EN4cute5tupleIJNS5_1CILi128EEENS7_ILi64EEENS7_ILi192EEEEEELi192ENS_10bfloat16_tEfNS_4arch4Sm80ELb0ELb1ELb0ELb1ELb1ELb0ELb1ELb1EEENS1_21CollectiveEpilogueFwdINS6_IJS8_SA_S9_EEENS6_IJNS7_ILi1EEESI_SI_EEESC_SE_Li256ELb1ELb1ELb1ELb0EEENS1_36VarlenDynamicPersistentTileSchedulerILi128ELi64ELi256ELi256ELb1ELb1ELb0ELb1ELb0ELb1EEEEEEEEEvNT_6ParamsE:
[----:B------:R-:W-:Y:S01]  /*0000*/  LDC R1, c[0x0][0x28] ;  /* 0x00000a00ff017b82 */ /* 0x000fe20000000800 */
[----:B------:R-:W-:Y:S05]  /*0010*/  EXIT ;  /* 0x000000000000794d */ /* 0x000fea0003800000 */
.L_x_4:
        /* <DEDUP_REMOVED lines=14> */
.L_x_22:


//--------------------- .text._ZN7cutlass13device_kernelIN5flash19enable_sm80_to_sm89INS1_16FlashAttnFwdSm80INS1_25CollectiveMainloopFwdSm80ILi8ELi1ELb0EN4cute5tupleIJNS5_1CILi128EEENS7_ILi64EEENS7_ILi192EEEEEELi192ENS_10bfloat16_tEfNS_4arch4Sm80ELb0ELb1ELb0ELb1ELb1ELb1ELb1ELb1EEENS1_21CollectiveEpilogueFwdINS6_IJS8_SA_S9_EEENS6_IJNS7_ILi1EEESI_SI_EEESC_SE_Li256ELb1ELb1ELb1ELb0EEENS1_36VarlenDynamicPersistentTileSchedulerILi128ELi64ELi256ELi256ELb1ELb1ELb0ELb1ELb0ELb1EEEEEEEEEvNT_6ParamsE --------------------------
	.section	.text._ZN7cutlass13device_kernelIN5flash19enable_sm80_to_sm89INS1_16FlashAttnFwdSm80INS1_25CollectiveMainloopFwdSm80ILi8ELi1ELb0EN4cute5tupleIJNS5_1CILi128EEENS7_ILi64EEENS7_ILi192EEEEEELi192ENS_10bfloat16_tEfNS_4arch4Sm80ELb0ELb1ELb0ELb1ELb1ELb1ELb1ELb1EEENS1_21CollectiveEpilogueFwdINS6_IJS8_SA_S9_EEENS6_IJNS7_ILi1EEESI_SI_EEESC_SE_Li256ELb1ELb1ELb1ELb0EEENS1_36VarlenDynamicPersistentTileSchedulerILi128ELi64ELi256ELi256ELb1ELb1ELb0ELb1ELb0ELb1EEEEEEEEEvNT_6ParamsE,"ax",@progbits
	.align	128
.text._ZN7cutlass13device_kernelIN5flash19enable_sm80_to_sm89INS1_16FlashAttnFwdSm80INS1_25CollectiveMainloopFwdSm80ILi8ELi1ELb0EN4cute5tupleIJNS5_1CILi128EEENS7_ILi64EEENS7_ILi192EEEEEELi192ENS_10bfloat16_tEfNS_4arch4Sm80ELb0ELb1ELb0ELb1ELb1ELb1ELb1ELb1EEENS1_21CollectiveEpilogueFwdINS6_IJS8_SA_S9_EEENS6_IJNS7_ILi1EEESI_SI_EEESC_SE_Li256ELb1ELb1ELb1ELb0EEENS1_36VarlenDynamicPersistentTileSchedulerILi128ELi64ELi256ELi256ELb1ELb1ELb0ELb1ELb0ELb1EEEEEEEEEvNT_6ParamsE:
        .type           _ZN7cutlass13device_kernelIN5flash19enable_sm80_to_sm89INS1_16FlashAttnFwdSm80INS1_25CollectiveMainloopFwdSm80ILi8ELi1ELb0EN4cute5tupleIJNS5_1CILi128EEENS7_ILi64EEENS7_ILi192EEEEEELi192ENS_10bfloat16_tEfNS_4arch4Sm80ELb0ELb1ELb0ELb1ELb1ELb1ELb1ELb1EEENS1_21CollectiveEpilogueFwdINS6_IJS8_SA_S9_EEENS6_IJNS7_ILi1EEESI_SI_EEESC_SE_Li256ELb1ELb1ELb1ELb0EEENS1_36VarlenDynamicPersistentTileSchedulerILi128ELi64ELi256ELi256ELb1ELb1ELb0ELb1ELb0ELb1EEEEEEEEEvNT_6ParamsE,@function
        .size           _ZN7cutlass13device_kernelIN5flash19enable_sm80_to_sm89INS1_16FlashAttnFwdSm80INS1_25CollectiveMainloopFwdSm80ILi8ELi1ELb0EN4cute5tupleIJNS5_1CILi128EEENS7_ILi64EEENS7_ILi192EEEEEELi192ENS_10bfloat16_tEfNS_4arch4Sm80ELb0ELb1ELb0ELb1ELb1ELb1ELb1ELb1EEENS1_21CollectiveEpilogueFwdINS6_IJS8_SA_S9_EEENS6_IJNS7_ILi1EEESI_SI_EEESC_SE_Li256ELb1ELb1ELb1ELb0EEENS1_36VarlenDynamicPersistentTileSchedulerILi128ELi64ELi256ELi256ELb1ELb1ELb0ELb1ELb0ELb1EEEEEEEEEvNT_6ParamsE,(.L_x_23 - _ZN7cutlass13device_kernelIN5flash19enable_sm80_to_sm89INS1_16FlashAttnFwdSm80INS1_25CollectiveMainloopFwdSm80ILi8ELi1ELb0EN4cute5tupleIJNS5_1CILi128EEENS7_ILi64EEENS7_ILi192EEEEEELi192ENS_10bfloat16_tEfNS_4arch4Sm80ELb0ELb1ELb0ELb1ELb1ELb1ELb1ELb1EEENS1_21CollectiveEpilogueFwdINS6_IJS8_SA_S9_EEENS6_IJNS7_ILi1EEESI_SI_EEESC_SE_Li256ELb1ELb1ELb1ELb0EEENS1_36VarlenDynamicPersistentTileSchedulerILi128ELi64ELi256ELi256ELb1ELb1ELb0ELb1ELb0ELb1EEEEEEEEEvNT_6ParamsE)
        .other          _ZN7cutlass13device_kernelIN5flash19enable_sm80_to_sm89INS1_16FlashAttnFwdSm80INS1_25CollectiveMainloopFwdSm80ILi8ELi1ELb0EN4cute5tupleIJNS5_1CILi128EEENS7_ILi64EEENS7_ILi192EEEEEELi192ENS_10bfloat16_tEfNS_4arch4Sm80ELb0ELb1ELb0ELb1ELb1ELb1ELb1ELb1EEENS1_21CollectiveEpilogueFwdINS6_IJS8_SA_S9_EEENS6_IJNS7_ILi1EEESI_SI_EEESC_SE_Li256ELb1ELb1ELb1ELb0EEENS1_36VarlenDynamicPersistentTileSchedulerILi128ELi64ELi256ELi256ELb1ELb1ELb0ELb1ELb0ELb1EEEEEEEEEvNT_6ParamsE,@"STO_CUDA_ENTRY STV_DEFAULT"
_ZN7cutlass13device_kernelIN5flash19enable_sm80_to_sm89INS1_16FlashAttnFwdSm80INS1_25CollectiveMainloopFwdSm80ILi8ELi1ELb0EN4cute5tupleIJNS5_1CILi128EEENS7_ILi64EEENS7_ILi192EEEEEELi192ENS_10bfloat16_tEfNS_4arch4Sm80ELb0ELb1ELb0ELb1ELb1ELb1ELb1ELb1EEENS1_21CollectiveEpilogueFwdINS6_IJS8_SA_S9_EEENS6_IJNS7_ILi1EEESI_SI_EEESC_SE_Li256ELb1ELb1ELb1ELb0EEENS1_36VarlenDynamicPersistentTileSchedulerILi128ELi64ELi256ELi256ELb1ELb1ELb0ELb1ELb0ELb1EEEEEEEEEvNT_6ParamsE:
[----:B------:R-:W-:Y:S01]  /*0000*/  LDC R1, c[0x0][0x28] ;  /* 0x00000a00ff017b82 */ /* 0x000fe20000000800 */
[----:B------:R-:W-:Y:S05]  /*0010*/  EXIT ;  /* 0x000000000000794d */ /* 0x000fea0003800000 */
.L_x_5:
        /* <DEDUP_REMOVED lines=14> */
.L_x_23:


//--------------------- .text._ZN7cutlass13device_kernelIN5flash19enable_sm80_to_sm89INS1_16FlashAttnFwdSm80INS1_25CollectiveMainloopFwdSm80ILi8ELi1ELb0EN4cute5tupleIJNS5_1CILi128EEENS7_ILi64EEENS7_ILi192EEEEEELi192ENS_10bfloat16_tEfNS_4arch4Sm80ELb1ELb0ELb0ELb0ELb1ELb0ELb1ELb1EEENS1_21CollectiveEpilogueFwdINS6_IJS8_SA_S9_EEENS6_IJNS7_ILi1EEESI_SI_EEESC_SE_Li256ELb0ELb1ELb1ELb0EEENS1_30DynamicPersistentTileSchedulerILi256ELi256ELb1ELb1ELb0EEEEEEEEEvNT_6ParamsE --------------------------
	.section	.text._ZN7cutlass13device_kernelIN5flash19enable_sm80_to_sm89INS1_16FlashAttnFwdSm80INS1_25CollectiveMainloopFwdSm80ILi8ELi1ELb0EN4cute5tupleIJNS5_1CILi128EEENS7_ILi64EEENS7_ILi192EEEEEELi192ENS_10bfloat16_tEfNS_4arch4Sm80ELb1ELb0ELb0ELb0ELb1ELb0ELb1ELb1EEENS1_21CollectiveEpilogueFwdINS6_IJS8_SA_S9_EEENS6_IJNS7_ILi1EEESI_SI_EEESC_SE_Li256ELb0ELb1ELb1ELb0EEENS1_30DynamicPersistentTileSchedulerILi256ELi256ELb1ELb1ELb0EEEEEEEEEvNT_6ParamsE,"ax",@progbits
	.align	128
.text._ZN7cutlass13device_kernelIN5flash19enable_sm80_to_sm89INS1_16FlashAttnFwdSm80INS1_25CollectiveMainloopFwdSm80ILi8ELi1ELb0EN4cute5tupleIJNS5_1CILi128EEENS7_ILi64EEENS7_ILi192EEEEEELi192ENS_10bfloat16_tEfNS_4arch4Sm80ELb1ELb0ELb0ELb0ELb1ELb0ELb1ELb1EEENS1_21CollectiveEpilogueFwdINS6_IJS8_SA_S9_EEENS6_IJNS7_ILi1EEESI_SI_EEESC_SE_Li256ELb0ELb1ELb1ELb0EEENS1_30DynamicPersistentTileSchedulerILi256ELi256ELb1ELb1ELb0EEEEEEEEEvNT_6ParamsE:
        .type           _ZN7cutlass13device_kernelIN5flash19enable_sm80_to_sm89INS1_16FlashAttnFwdSm80INS1_25CollectiveMainloopFwdSm80ILi8ELi1ELb0EN4cute5tupleIJNS5_1CILi128EEENS7_ILi64EEENS7_ILi192EEEEEELi192ENS_10bfloat16_tEfNS_4arch4Sm80ELb1ELb0ELb0ELb0ELb1ELb0ELb1ELb1EEENS1_21CollectiveEpilogueFwdINS6_IJS8_SA_S9_EEENS6_IJNS7_ILi1EEESI_SI_EEESC_SE_Li256ELb0ELb1ELb1ELb0EEENS1_30DynamicPersistentTileSchedulerILi256ELi256ELb1ELb1ELb0EEEEEEEEEvNT_6ParamsE,@function
        .size           _ZN7cutlass13device_kernelIN5flash19enable_sm80_to_sm89INS1_16FlashAttnFwdSm80INS1_25CollectiveMainloopFwdSm80ILi8ELi1ELb0EN4cute5tupleIJNS5_1CILi128EEENS7_ILi64EEENS7_ILi192EEEEEELi192ENS_10bfloat16_tEfNS_4arch4Sm80ELb1ELb0ELb0ELb0ELb1ELb0ELb1ELb1EEENS1_21CollectiveEpilogueFwdINS6_IJS8_SA_S9_EEENS6_IJNS7_ILi1EEESI_SI_EEESC_SE_Li256ELb0ELb1ELb1ELb0EEENS1_30DynamicPersistentTileSchedulerILi256ELi256ELb1ELb1ELb0EEEEEEEEEvNT_6ParamsE,(.L_x_24 - _ZN7cutlass13device_kernelIN5flash19enable_sm80_to_sm89INS1_16FlashAttnFwdSm80INS1_25CollectiveMainloopFwdSm80ILi8ELi1ELb0EN4cute5tupleIJNS5_1CILi128EEENS7_ILi64EEENS7_ILi192EEEEEELi192ENS_10bfloat16_tEfNS_4arch4Sm80ELb1ELb0ELb0ELb0ELb1ELb0ELb1ELb1EEENS1_21CollectiveEpilogueFwdINS6_IJS8_SA_S9_EEENS6_IJNS7_ILi1EEESI_SI_EEESC_SE_Li256ELb0ELb1ELb1ELb0EEENS1_30DynamicPersistentTileSchedulerILi256ELi256ELb1ELb1ELb0EEEEEEEEEvNT_6ParamsE)
        .other          _ZN7cutlass13device_kernelIN5flash19enable_sm80_to_sm89INS1_16FlashAttnFwdSm80INS1_25CollectiveMainloopFwdSm80ILi8ELi1ELb0EN4cute5tupleIJNS5_1CILi128EEENS7_ILi64EEENS7_ILi192EEEEEELi192ENS_10bfloat16_tEfNS_4arch4Sm80ELb1ELb0ELb0ELb0ELb1ELb0ELb1ELb1EEENS1_21CollectiveEpilogueFwdINS6_IJS8_SA_S9_EEENS6_IJNS7_ILi1EEESI_SI_EEESC_SE_Li256ELb0ELb1ELb1ELb0EEENS1_30DynamicPersistentTileSchedulerILi256ELi256ELb1ELb1ELb0EEEEEEEEEvNT_6ParamsE,@"STO_CUDA_ENTRY STV_DEFAULT"
_ZN7cutlass13device_kernelIN5flash19enable_sm80_to_sm89INS1_16FlashAttnFwdSm80INS1_25CollectiveMainloopFwdSm80ILi8ELi1ELb0EN4cute5tupleIJNS5_1CILi128EEENS7_ILi64EEENS7_ILi192EEEEEELi192ENS_10bfloat16_tEfNS_4arch4Sm80ELb1ELb0ELb0ELb0ELb1ELb0ELb1ELb1EEENS1_21CollectiveEpilogueFwdINS6_IJS8_SA_S9_EEENS6_IJNS7_ILi1EEESI_SI_EEESC_SE_Li256ELb0ELb1ELb1ELb0EEENS1_30DynamicPersistentTileSchedulerILi256ELi256ELb1ELb1ELb0EEEEEEEEEvNT_6ParamsE:
[----:B------:R-:W-:Y:S01]  /*0000*/  LDC R1, c[0x0][0x28] ;  /* 0x00000a00ff017b82 */ /* 0x000fe20000000800 */
[----:B------:R-:W-:Y:S05]  /*0010*/  EXIT ;  /* 0x000000000000794d */ /* 0x000fea0003800000 */
.L_x_6:
        /* <DEDUP_REMOVED lines=14> */
.L_x_24:


//--------------------- .text._ZN7cutlass13device_kernelIN5flash19enable_sm80_to_sm89INS1_16FlashAttnFwdSm80INS1_25CollectiveMainloopFwdSm80ILi8ELi1ELb0EN4cute5tupleIJNS5_1CILi128EEENS7_ILi64EEENS7_ILi192EEEEEELi192ENS_10bfloat16_tEfNS_4arch4Sm80ELb1ELb0ELb0ELb1ELb1ELb0ELb1ELb1EEENS1_21CollectiveEpilogueFwdINS6_IJS8_SA_S9_EEENS6_IJNS7_ILi1EEESI_SI_EEESC_SE_Li256ELb1ELb1ELb1ELb0EEENS1_36VarlenDynamicPersistentTileSchedulerILi128ELi64ELi256ELi256ELb1ELb1ELb0ELb1ELb1ELb1EEEEEEEEEvNT_6ParamsE --------------------------
	.section	.text._ZN7cutlass13device_kernelIN5flash19enable_sm80_to_sm89INS1_16FlashAttnFwdSm80INS1_25CollectiveMainloopFwdSm80ILi8ELi1ELb0EN4cute5tupleIJNS5_1CILi128EEENS7_ILi64EEENS7_ILi192EEEEEELi192ENS_10bfloat16_tEfNS_4arch4Sm80ELb1ELb0ELb0ELb1ELb1ELb0ELb1ELb1EEENS1_21CollectiveEpilogueFwdINS6_IJS8_SA_S9_EEENS6_IJNS7_ILi1EEESI_SI_EEESC_SE_Li256ELb1ELb1ELb1ELb0EEENS1_36VarlenDynamicPersistentTileSchedulerILi128ELi64ELi256ELi256ELb1ELb1ELb0ELb1ELb1ELb1EEEEEEEEEvNT_6ParamsE,"ax",@progbits
	.align	128
.text._ZN7cutlass13device_kernelIN5flash19enable_sm80_to_sm89INS1_16FlashAttnFwdSm80INS1_25CollectiveMainloopFwdSm80ILi8ELi1ELb0EN4cute5tupleIJNS5_1CILi128EEENS7_ILi64EEENS7_ILi192EEEEEELi192ENS_10bfloat16_tEfNS_4arch4Sm80ELb1ELb0ELb0ELb1ELb1ELb0ELb1ELb1EEENS1_21CollectiveEpilogueFwdINS6_IJS8_SA_S9_EEENS6_IJNS7_ILi1EEESI_SI_EEESC_SE_Li256ELb1ELb1ELb1ELb0EEENS1_36VarlenDynamicPersistentTileSchedulerILi128ELi64ELi256ELi256ELb1ELb1ELb0ELb1ELb1ELb1EEEEEEEEEvNT_6ParamsE:
        .type           _ZN7cutlass13device_kernelIN5flash19enable_sm80_to_sm89INS1_16FlashAttnFwdSm80INS1_25CollectiveMainloopFwdSm80ILi8ELi1ELb0EN4cute5tupleIJNS5_1CILi128EEENS7_ILi64EEENS7_ILi192EEEEEELi192ENS_10bfloat16_tEfNS_4arch4Sm80ELb1ELb0ELb0ELb1ELb1ELb0ELb1ELb1EEENS1_21CollectiveEpilogueFwdINS6_IJS8_SA_S9_EEENS6_IJNS7_ILi1EEESI_SI_EEESC_SE_Li256ELb1ELb1ELb1ELb0EEENS1_36VarlenDynamicPersistentTileSchedulerILi128ELi64ELi256ELi256ELb1ELb1ELb0ELb1ELb1ELb1EEEEEEEEEvNT_6ParamsE,@function
        .size           _ZN7cutlass13device_kernelIN5flash19enable_sm80_to_sm89INS1_16FlashAttnFwdSm80INS1_25CollectiveMainloopFwdSm80ILi8ELi1ELb0EN4cute5tupleIJNS5_1CILi128EEENS7_ILi64EEENS7_ILi192EEEEEELi192ENS_10bfloat16_tEfNS_4arch4Sm80ELb1ELb0ELb0ELb1ELb1ELb0ELb1ELb1EEENS1_21CollectiveEpilogueFwdINS6_IJS8_SA_S9_EEENS6_IJNS7_ILi1EEESI_SI_EEESC_SE_Li256ELb1ELb1ELb1ELb0EEENS1_36VarlenDynamicPersistentTileSchedulerILi128ELi64ELi256ELi256ELb1ELb1ELb0ELb1ELb1ELb1EEEEEEEEEvNT_6ParamsE,(.L_x_25 - _ZN7cutlass13device_kernelIN5flash19enable_sm80_to_sm89INS1_16FlashAttnFwdSm80INS1_25CollectiveMainloopFwdSm80ILi8ELi1ELb0EN4cute5tupleIJNS5_1CILi128EEENS7_ILi64EEENS7_ILi192EEEEEELi192ENS_10bfloat16_tEfNS_4arch4Sm80ELb1ELb0ELb0ELb1ELb1ELb0ELb1ELb1EEENS1_21CollectiveEpilogueFwdINS6_IJS8_SA_S9_EEENS6_IJNS7_ILi1EEESI_SI_EEESC_SE_Li256ELb1ELb1ELb1ELb0EEENS1_36VarlenDynamicPersistentTileSchedulerILi128ELi64ELi256ELi256ELb1ELb1ELb0ELb1ELb1ELb1EEEEEEEEEvNT_6ParamsE)
        .other          _ZN7cutlass13device_kernelIN5flash19enable_sm80_to_sm89INS1_16FlashAttnFwdSm80INS1_25CollectiveMainloopFwdSm80ILi8ELi1ELb0EN4cute5tupleIJNS5_1CILi128EEENS7_ILi64EEENS7_ILi192EEEEEELi192ENS_10bfloat16_tEfNS_4arch4Sm80ELb1ELb0ELb0ELb1ELb1ELb0ELb1ELb1EEENS1_21CollectiveEpilogueFwdINS6_IJS8_SA_S9_EEENS6_IJNS7_ILi1EEESI_SI_EEESC_SE_Li256ELb1ELb1ELb1ELb0EEENS1_36VarlenDynamicPersistentTileSchedulerILi128ELi64ELi256ELi256ELb1ELb1ELb0ELb1ELb1ELb1EEEEEEEEEvNT_6ParamsE,@"STO_CUDA_ENTRY STV_DEFAULT"
_ZN7cutlass13device_kernelIN5flash19enable_sm80_to_sm89INS1_16FlashAttnFwdSm80INS1_25CollectiveMainloopFwdSm80ILi8ELi1ELb0EN4cute5tupleIJNS5_1CILi128EEENS7_ILi64EEENS7_ILi192EEEEEELi192ENS_10bfloat16_tEfNS_4arch4Sm80ELb1ELb0ELb0ELb1ELb1ELb0ELb1ELb1EEENS1_21CollectiveEpilogueFwdINS6_IJS8_SA_S9_EEENS6_IJNS7_ILi1EEESI_SI_EEESC_SE_Li256ELb1ELb1ELb1ELb0EEENS1_36VarlenDynamicPersistentTileSchedulerILi128ELi64ELi256ELi256ELb1ELb1ELb0ELb1ELb1ELb1EEEEEEEEEvNT_6ParamsE:
[----:B------:R-:W-:Y:S01]  /*0000*/  LDC R1, c[0x0][0x28] ;  /* 0x00000a00ff017b82 */ /* 0x000fe20000000800 */
[----:B------:R-:W-:Y:S05]  /*0010*/  EXIT ;  /* 0x000000000000794d */ /* 0x000fea0003800000 */
.L_x_7:
        /* <DEDUP_REMOVED lines=14> */
.L_x_25:


//--------------------- .text._ZN7cutlass13device_kernelIN5flash19enable_sm80_to_sm89INS1_16FlashAttnFwdSm80INS1_25CollectiveMainloopFwdSm80ILi8ELi1ELb0EN4cute5tupleIJNS5_1CILi128EEENS7_ILi64EEENS7_ILi192EEEEEELi192ENS_10bfloat16_tEfNS_4arch4Sm80ELb1ELb0ELb0ELb1ELb1ELb1ELb1ELb1EEENS1_21CollectiveEpilogueFwdINS6_IJS8_SA_S9_EEENS6_IJNS7_ILi1EEESI_SI_EEESC_SE_Li256ELb1ELb1ELb1ELb0EEENS1_36VarlenDynamicPersistentTileSchedulerILi128ELi64ELi256ELi256ELb1ELb1ELb0ELb1ELb1ELb1EEEEEEEEEvNT_6ParamsE --------------------------
	.section	.text._ZN7cutlass13device_kernelIN5flash19enable_sm80_to_sm89INS1_16FlashAttnFwdSm80INS1_25CollectiveMainloopFwdSm80ILi8ELi1ELb0EN4cute5tupleIJNS5_1CILi128EEENS7_ILi64EEENS7_ILi192EEEEEELi192ENS_10bfloat16_tEfNS_4arch4Sm80ELb1ELb0ELb0ELb1ELb1ELb1ELb1ELb1EEENS1_21CollectiveEpilogueFwdINS6_IJS8_SA_S9_EEENS6_IJNS7_ILi1EEESI_SI_EEESC_SE_Li256ELb1ELb1ELb1ELb0EEENS1_36VarlenDynamicPersistentTileSchedulerILi128ELi64ELi256ELi256ELb1ELb1ELb0ELb1ELb1ELb1EEEEEEEEEvNT_6ParamsE,"ax",@progbits
	.align	128
.text._ZN7cutlass13device_kernelIN5flash19enable_sm80_to_sm89INS1_16FlashAttnFwdSm80INS1_25CollectiveMainloopFwdSm80ILi8ELi1ELb0EN4cute5tupleIJNS5_1CILi128EEENS7_ILi64EEENS7_ILi192EEEEEELi192ENS_10bfloat16_tEfNS_4arch4Sm80ELb1ELb0ELb0ELb1ELb1ELb1ELb1ELb1EEENS1_21CollectiveEpilogueFwdINS6_IJS8_SA_S9_EEENS6_IJNS7_ILi1EEESI_SI_EEESC_SE_Li256ELb1ELb1ELb1ELb0EEENS1_36VarlenDynamicPersistentTileSchedulerILi128ELi64ELi256ELi256ELb1ELb1ELb0ELb1ELb1ELb1EEEEEEEEEvNT_6ParamsE:
        .type           _ZN7cutlass13device_kernelIN5flash19enable_sm80_to_sm89INS1_16FlashAttnFwdSm80INS1_25CollectiveMainloopFwdSm80ILi8ELi1ELb0EN4cute5tupleIJNS5_1CILi128EEENS7_ILi64EEENS7_ILi192EEEEEELi192ENS_10bfloat16_tEfNS_4arch4Sm80ELb1ELb0ELb0ELb1ELb1ELb1ELb1ELb1EEENS1_21CollectiveEpilogueFwdINS6_IJS8_SA_S9_EEENS6_IJNS7_ILi1EEESI_SI_EEESC_SE_Li256ELb1ELb1ELb1ELb0EEENS1_36VarlenDynamicPersistentTileSchedulerILi128ELi64ELi256ELi256ELb1ELb1ELb0ELb1ELb1ELb1EEEEEEEEEvNT_6ParamsE,@function
        .size           _ZN7cutlass13device_kernelIN5flash19enable_sm80_to_sm89INS1_16FlashAttnFwdSm80INS1_25CollectiveMainloopFwdSm80ILi8ELi1ELb0EN4cute5tupleIJNS5_1CILi128EEENS7_ILi64EEENS7_ILi192EEEEEELi192ENS_10bfloat16_tEfNS_4arch4Sm80ELb1ELb0ELb0ELb1ELb1ELb1ELb1ELb1EEENS1_21CollectiveEpilogueFwdINS6_IJS8_SA_S9_EEENS6_IJNS7_ILi1EEESI_SI_EEESC_SE_Li256ELb1ELb1ELb1ELb0EEENS1_36VarlenDynamicPersistentTileSchedulerILi128ELi64ELi256ELi256ELb1ELb1ELb0ELb1ELb1ELb1EEEEEEEEEvNT_6ParamsE,(.L_x_26 - _ZN7cutlass13device_kernelIN5flash19enable_sm80_to_sm89INS1_16FlashAttnFwdSm80INS1_25CollectiveMainloopFwdSm80ILi8ELi1ELb0EN4cute5tupleIJNS5_1CILi128EEENS7_ILi64EEENS7_ILi192EEEEEELi192ENS_10bfloat16_tEfNS_4arch4Sm80ELb1ELb0ELb0ELb1ELb1ELb1ELb1ELb1EEENS1_21CollectiveEpilogueFwdINS6_IJS8_SA_S9_EEENS6_IJNS7_ILi1EEESI_SI_EEESC_SE_Li256ELb1ELb1ELb1ELb0EEENS1_36VarlenDynamicPersistentTileSchedulerILi128ELi64ELi256ELi256ELb1ELb1ELb0ELb1ELb1ELb1EEEEEEEEEvNT_6ParamsE)
        .other          _ZN7cutlass13device_kernelIN5flash19enable_sm80_to_sm89INS1_16FlashAttnFwdSm80INS1_25CollectiveMainloopFwdSm80ILi8ELi1ELb0EN4cute5tupleIJNS5_1CILi128EEENS7_ILi64EEENS7_ILi192EEEEEELi192ENS_10bfloat16_tEfNS_4arch4Sm80ELb1ELb0ELb0ELb1ELb1ELb1ELb1ELb1EEENS1_21CollectiveEpilogueFwdINS6_IJS8_SA_S9_EEENS6_IJNS7_ILi1EEESI_SI_EEESC_SE_Li256ELb1ELb1ELb1ELb0EEENS1_36VarlenDynamicPersistentTileSchedulerILi128ELi64ELi256ELi256ELb1ELb1ELb0ELb1ELb1ELb1EEEEEEEEEvNT_6ParamsE,@"STO_CUDA_ENTRY STV_DEFAULT"
_ZN7cutlass13device_kernelIN5flash19enable_sm80_to_sm89INS1_16FlashAttnFwdSm80INS1_25CollectiveMainloopFwdSm80ILi8ELi1ELb0EN4cute5tupleIJNS5_1CILi128EEENS7_ILi64EEENS7_ILi192EEEEEELi192ENS_10bfloat16_tEfNS_4arch4Sm80ELb1ELb0ELb0ELb1ELb1ELb1ELb1ELb1EEENS1_21CollectiveEpilogueFwdINS6_IJS8_SA_S9_EEENS6_IJNS7_ILi1EEESI_SI_EEESC_SE_Li256ELb1ELb1ELb1ELb0EEENS1_36VarlenDynamicPersistentTileSchedulerILi128ELi64ELi256ELi256ELb1ELb1ELb0ELb1ELb1ELb1EEEEEEEEEvNT_6ParamsE:
[----:B------:R-:W-:Y:S01]  /*0000*/  LDC R1, c[0x0][0x28] ;  /* 0x00000a00ff017b82 */ /* 0x000fe20000000800 */
[----:B------:R-:W-:Y:S05]  /*0010*/  EXIT ;  /* 0x000000000000794d */ /* 0x000fea0003800000 */
.L_x_8:
        /* <DEDUP_REMOVED lines=14> */
.L_x_26:


//--------------------- .text._ZN7cutlass13device_kernelIN5flash19enable_sm80_to_sm89INS1_16FlashAttnFwdSm80INS1_25CollectiveMainloopFwdSm80ILi8ELi2ELb0EN4cute5tupleIJNS5_1CILi128EEENS7_ILi64EEENS7_ILi192EEEEEELi192ENS_10bfloat16_tEfNS_4arch4Sm80ELb0ELb0ELb0ELb0ELb1ELb0ELb1ELb1EEENS1_21CollectiveEpilogueFwdINS6_IJS8_SA_S9_EEENS6_IJNS7_ILi1EEESI_SI_EEESC_SE_Li256ELb0ELb1ELb1ELb0EEENS1_19SingleTileSchedulerILb0ELb1ELb1ELi128EEEEEEEEEvNT_6ParamsE --------------------------
	.section	.text._ZN7cutlass13device_kernelIN5flash19enable_sm80_to_sm89INS1_16FlashAttnFwdSm80INS1_25CollectiveMainloopFwdSm80ILi8ELi2ELb0EN4cute5tupleIJNS5_1CILi128EEENS7_ILi64EEENS7_ILi192EEEEEELi192ENS_10bfloat16_tEfNS_4arch4Sm80ELb0ELb0ELb0ELb0ELb1ELb0ELb1ELb1EEENS1_21CollectiveEpilogueFwdINS6_IJS8_SA_S9_EEENS6_IJNS7_ILi1EEESI_SI_EEESC_SE_Li256ELb0ELb1ELb1ELb0EEENS1_19SingleTileSchedulerILb0ELb1ELb1ELi128EEEEEEEEEvNT_6ParamsE,"ax",@progbits
	.align	128
.text._ZN7cutlass13device_kernelIN5flash19enable_sm80_to_sm89INS1_16FlashAttnFwdSm80INS1_25CollectiveMainloopFwdSm80ILi8ELi2ELb0EN4cute5tupleIJNS5_1CILi128EEENS7_ILi64EEENS7_ILi192EEEEEELi192ENS_10bfloat16_tEfNS_4arch4Sm80ELb0ELb0ELb0ELb0ELb1ELb0ELb1ELb1EEENS1_21CollectiveEpilogueFwdINS6_IJS8_SA_S9_EEENS6_IJNS7_ILi1EEESI_SI_EEESC_SE_Li256ELb0ELb1ELb1ELb0EEENS1_19SingleTileSchedulerILb0ELb1ELb1ELi128EEEEEEEEEvNT_6ParamsE:
        .type           _ZN7cutlass13device_kernelIN5flash19enable_sm80_to_sm89INS1_16FlashAttnFwdSm80INS1_25CollectiveMainloopFwdSm80ILi8ELi2ELb0EN4cute5tupleIJNS5_1CILi128EEENS7_ILi64EEENS7_ILi192EEEEEELi192ENS_10bfloat16_tEfNS_4arch4Sm80ELb0ELb0ELb0ELb0ELb1ELb0ELb1ELb1EEENS1_21CollectiveEpilogueFwdINS6_IJS8_SA_S9_EEENS6_IJNS7_ILi1EEESI_SI_EEESC_SE_Li256ELb0ELb1ELb1ELb0EEENS1_19SingleTileSchedulerILb0ELb1ELb1ELi128EEEEEEEEEvNT_6ParamsE,@function
        .size           _ZN7cutlass13device_kernelIN5flash19enable_sm80_to_sm89INS1_16FlashAttnFwdSm80INS1_25CollectiveMainloopFwdSm80ILi8ELi2ELb0EN4cute5tupleIJNS5_1CILi128EEENS7_ILi64EEENS7_ILi192EEEEEELi192ENS_10bfloat16_tEfNS_4arch4Sm80ELb0ELb0ELb0ELb0ELb1ELb0ELb1ELb1EEENS1_21CollectiveEpilogueFwdINS6_IJS8_SA_S9_EEENS6_IJNS7_ILi1EEESI_SI_EEESC_SE_Li256ELb0ELb1ELb1ELb0EEENS1_19SingleTileSchedulerILb0ELb1ELb1ELi128EEEEEEEEEvNT_6ParamsE,(.L_x_27 - _ZN7cutlass13device_kernelIN5flash19enable_sm80_to_sm89INS1_16FlashAttnFwdSm80INS1_25CollectiveMainloopFwdSm80ILi8ELi2ELb0EN4cute5tupleIJNS5_1CILi128EEENS7_ILi64EEENS7_ILi192EEEEEELi192ENS_10bfloat16_tEfNS_4arch4Sm80ELb0ELb0ELb0ELb0ELb1ELb0ELb1ELb1EEENS1_21CollectiveEpilogueFwdINS6_IJS8_SA_S9_EEENS6_IJNS7_ILi1EEESI_SI_EEESC_SE_Li256ELb0ELb1ELb1ELb0EEENS1_19SingleTileSchedulerILb0ELb1ELb1ELi128EEEEEEEEEvNT_6ParamsE)
        .other          _ZN7cutlass13device_kernelIN5flash19enable_sm80_to_sm89INS1_16FlashAttnFwdSm80INS1_25CollectiveMainloopFwdSm80ILi8ELi2ELb0EN4cute5tupleIJNS5_1CILi128EEENS7_ILi64EEENS7_ILi192EEEEEELi192ENS_10bfloat16_tEfNS_4arch4Sm80ELb0ELb0ELb0ELb0ELb1ELb0ELb1ELb1EEENS1_21CollectiveEpilogueFwdINS6_IJS8_SA_S9_EEENS6_IJNS7_ILi1EEESI_SI_EEESC_SE_Li256ELb0ELb1ELb1ELb0EEENS1_19SingleTileSchedulerILb0ELb1ELb1ELi128EEEEEEEEEvNT_6ParamsE,@"STO_CUDA_ENTRY STV_DEFAULT"
_ZN7cutlass13device_kernelIN5flash19enable_sm80_to_sm89INS1_16FlashAttnFwdSm80INS1_25CollectiveMainloopFwdSm80ILi8ELi2ELb0EN4cute5tupleIJNS5_1CILi128EEENS7_ILi64EEENS7_ILi192EEEEEELi192ENS_10bfloat16_tEfNS_4arch4Sm80ELb0ELb0ELb0ELb0ELb1ELb0ELb1ELb1EEENS1_21CollectiveEpilogueFwdINS6_IJS8_SA_S9_EEENS6_IJNS7_ILi1EEESI_SI_EEESC_SE_Li256ELb0ELb1ELb1ELb0EEENS1_19SingleTileSchedulerILb0ELb1ELb1ELi128EEEEEEEEEvNT_6ParamsE:
[----:B------:R-:W-:Y:S01]  /*0000*/  LDC R1, c[0x0][0x28] ;  /* 0x00000a00ff017b82 */ /* 0x000fe20000000800 */
[----:B------:R-:W-:Y:S05]  /*0010*/  EXIT ;  /* 0x000000000000794d */ /* 0x000fea0003800000 */
.L_x_9:
        /* <DEDUP_REMOVED lines=14> */
.L_x_27:


//--------------------- .text._ZN7cutlass13device_kernelIN5flash19enable_sm80_to_sm89INS1_16FlashAttnFwdSm80INS1_25CollectiveMainloopFwdSm80ILi8ELi2ELb0EN4cute5tupleIJNS5_1CILi128EEENS7_ILi64EEENS7_ILi192EEEEEELi192ENS_10bfloat16_tEfNS_4arch4Sm80ELb0ELb0ELb0ELb1ELb1ELb0ELb1ELb1EEENS1_21CollectiveEpilogueFwdINS6_IJS8_SA_S9_EEENS6_IJNS7_ILi1EEESI_SI_EEESC_SE_Li256ELb1ELb1ELb1ELb0EEENS1_36VarlenDynamicPersistentTileSchedulerILi128ELi64ELi256ELi256ELb1ELb1ELb0ELb0ELb1ELb1EEEEEEEEEvNT_6ParamsE --------------------------
	.section	.text._ZN7cutlass13device_kernelIN5flash19enable_sm80_to_sm89INS1_16FlashAttnFwdSm80INS1_25CollectiveMainloopFwdSm80ILi8ELi2ELb0EN4cute5tupleIJNS5_1CILi128EEENS7_ILi64EEENS7_ILi192EEEEEELi192ENS_10bfloat16_tEfNS_4arch4Sm80ELb0ELb0ELb0ELb1ELb1ELb0ELb1ELb1EEENS1_21CollectiveEpilogueFwdINS6_IJS8_SA_S9_EEENS6_IJNS7_ILi1EEESI_SI_EEESC_SE_Li256ELb1ELb1ELb1ELb0EEENS1_36VarlenDynamicPersistentTileSchedulerILi128ELi64ELi256ELi256ELb1ELb1ELb0ELb0ELb1ELb1EEEEEEEEEvNT_6ParamsE,"ax",@progbits
	.align	128
.text._ZN7cutlass13device_kernelIN5flash19enable_sm80_to_sm89INS1_16FlashAttnFwdSm80INS1_25CollectiveMainloopFwdSm80ILi8ELi2ELb0EN4cute5tupleIJNS5_1CILi128EEENS7_ILi64EEENS7_ILi192EEEEEELi192ENS_10bfloat16_tEfNS_4arch4Sm80ELb0ELb0ELb0ELb1ELb1ELb0ELb1ELb1EEENS1_21CollectiveEpilogueFwdINS6_IJS8_SA_S9_EEENS6_IJNS7_ILi1EEESI_SI_EEESC_SE_Li256ELb1ELb1ELb1ELb0EEENS1_36VarlenDynamicPersistentTileSchedulerILi128ELi64ELi256ELi256ELb1ELb1ELb0ELb0ELb1ELb1EEEEEEEEEvNT_6ParamsE:
        .type           _ZN7cutlass13device_kernelIN5flash19enable_sm80_to_sm89INS1_16FlashAttnFwdSm80INS1_25CollectiveMainloopFwdSm80ILi8ELi2ELb0EN4cute5tupleIJNS5_1CILi128EEENS7_ILi64EEENS7_ILi192EEEEEELi192ENS_10bfloat16_tEfNS_4arch4Sm80ELb0ELb0ELb0ELb1ELb1ELb0ELb1ELb1EEENS1_21CollectiveEpilogueFwdINS6_IJS8_SA_S9_EEENS6_IJNS7_ILi1EEESI_SI_EEESC_SE_Li256ELb1ELb1ELb1ELb0EEENS1_36VarlenDynamicPersistentTileSchedulerILi128ELi64ELi256ELi256ELb1ELb1ELb0ELb0ELb1ELb1EEEEEEEEEvNT_6ParamsE,@function
        .size           _ZN7cutlass13device_kernelIN5flash19enable_sm80_to_sm89INS1_16FlashAttnFwdSm80INS1_25CollectiveMainloopFwdSm80ILi8ELi2ELb0EN4cute5tupleIJNS5_1CILi128EEENS7_ILi64EEENS7_ILi192EEEEEELi192ENS_10bfloat16_tEfNS_4arch4Sm80ELb0ELb0ELb0ELb1ELb1ELb0ELb1ELb1EEENS1_21CollectiveEpilogueFwdINS6_IJS8_SA_S9_EEENS6_IJNS7_ILi1EEESI_SI_EEESC_SE_Li256ELb1ELb1ELb1ELb0EEENS1_36VarlenDynamicPersistentTileSchedulerILi128ELi64ELi256ELi256ELb1ELb1ELb0ELb0ELb1ELb1EEEEEEEEEvNT_6ParamsE,(.L_x_28 - _ZN7cutlass13device_kernelIN5flash19enable_sm80_to_sm89INS1_16FlashAttnFwdSm80INS1_25CollectiveMainloopFwdSm80ILi8ELi2ELb0EN4cute5tupleIJNS5_1CILi128EEENS7_ILi64EEENS7_ILi192EEEEEELi192ENS_10bfloat16_tEfNS_4arch4Sm80ELb0ELb0ELb0ELb1ELb1ELb0ELb1ELb1EEENS1_21CollectiveEpilogueFwdINS6_IJS8_SA_S9_EEENS6_IJNS7_ILi1EEESI_SI_EEESC_SE_Li256ELb1ELb1ELb1ELb0EEENS1_36VarlenDynamicPersistentTileSchedulerILi128ELi64ELi256ELi256ELb1ELb1ELb0ELb0ELb1ELb1EEEEEEEEEvNT_6ParamsE)
        .other          _ZN7cutlass13device_kernelIN5flash19enable_sm80_to_sm89INS1_16FlashAttnFwdSm80INS1_25CollectiveMainloopFwdSm80ILi8ELi2ELb0EN4cute5tupleIJNS5_1CILi128EEENS7_ILi64EEENS7_ILi192EEEEEELi192ENS_10bfloat16_tEfNS_4arch4Sm80ELb0ELb0ELb0ELb1ELb1ELb0ELb1ELb1EEENS1_21CollectiveEpilogueFwdINS6_IJS8_SA_S9_EEENS6_IJNS7_ILi1EEESI_SI_EEESC_SE_Li256ELb1ELb1ELb1ELb0EEENS1_36VarlenDynamicPersistentTileSchedulerILi128ELi64ELi256ELi256ELb1ELb1ELb0ELb0ELb1ELb1EEEEEEEEEvNT_6ParamsE,@"STO_CUDA_ENTRY STV_DEFAULT"
_ZN7cutlass13device_kernelIN5flash19enable_sm80_to_sm89INS1_16FlashAttnFwdSm80INS1_25CollectiveMainloopFwdSm80ILi8ELi2ELb0EN4cute5tupleIJNS5_1CILi128EEENS7_ILi64EEENS7_ILi192EEEEEELi192ENS_10bfloat16_tEfNS_4arch4Sm80ELb0ELb0ELb0ELb1ELb1ELb0ELb1ELb1EEENS1_21CollectiveEpilogueFwdINS6_IJS8_SA_S9_EEENS6_IJNS7_ILi1EEESI_SI_EEESC_SE_Li256ELb1ELb1ELb1ELb0EEENS1_36VarlenDynamicPersistentTileSchedulerILi128ELi64ELi256ELi256ELb1ELb1ELb0ELb0ELb1ELb1EEEEEEEEEvNT_6ParamsE:
[----:B------:R-:W-:Y:S01]  /*0000*/  LDC R1, c[0x0][0x28] ;  /* 0x00000a00ff017b82 */ /* 0x000fe20000000800 */
[----:B------:R-:W-:Y:S05]  /*0010*/  EXIT ;  /* 0x000000000000794d */ /* 0x000fea0003800000 */
.L_x_10:
        /* <DEDUP_REMOVED lines=14> */
.L_x_28:


//--------------------- .text._ZN7cutlass13device_kernelIN5flash19enable_sm80_to_sm89INS1_16FlashAttnFwdSm80INS1_25CollectiveMainloopFwdSm80ILi8ELi2ELb0EN4cute5tupleIJNS5_1CILi128EEENS7_ILi64EEENS7_ILi192EEEEEELi192ENS_10bfloat16_tEfNS_4arch4Sm80ELb0ELb0ELb0ELb1ELb1ELb1ELb1ELb1EEENS1_21CollectiveEpilogueFwdINS6_IJS8_SA_S9_EEENS6_IJNS7_ILi1EEESI_SI_EEESC_SE_Li256ELb1ELb1ELb1ELb0EEENS1_36VarlenDynamicPersistentTileSchedulerILi128ELi64ELi256ELi256ELb1ELb1ELb0ELb0ELb1ELb1EEEEEEEEEvNT_6ParamsE --------------------------
	.section	.text._ZN7cutlass13device_kernelIN5flash19enable_sm80_to_sm89INS1_16FlashAttnFwdSm80INS1_25CollectiveMainloopFwdSm80ILi8ELi2ELb0EN4cute5tupleIJNS5_1CILi128EEENS7_ILi64EEENS7_ILi192EEEEEELi192ENS_10bfloat16_tEfNS_4arch4Sm80ELb0ELb0ELb0ELb1ELb1ELb1ELb1ELb1EEENS1_21CollectiveEpilogueFwdINS6_IJS8_SA_S9_EEENS6_IJNS7_ILi1EEESI_SI_EEESC_SE_Li256ELb1ELb1ELb1ELb0EEENS1_36VarlenDynamicPersistentTileSchedulerILi128ELi64ELi256ELi256ELb1ELb1ELb0ELb0ELb1ELb1EEEEEEEEEvNT_6ParamsE,"ax",@progbits
	.align	128
.text._ZN7cutlass13device_kernelIN5flash19enable_sm80_to_sm89INS1_16FlashAttnFwdSm80INS1_25CollectiveMainloopFwdSm80ILi8ELi2ELb0EN4cute5tupleIJNS5_1CILi128EEENS7_ILi64EEENS7_ILi192EEEEEELi192ENS_10bfloat16_tEfNS_4arch4Sm80ELb0ELb0ELb0ELb1ELb1ELb1ELb1ELb1EEENS1_21CollectiveEpilogueFwdINS6_IJS8_SA_S9_EEENS6_IJNS7_ILi1EEESI_SI_EEESC_SE_Li256ELb1ELb1ELb1ELb0EEENS1_36VarlenDynamicPersistentTileSchedulerILi128ELi64ELi256ELi256ELb1ELb1ELb0ELb0ELb1ELb1EEEEEEEEEvNT_6ParamsE:
        .type           _ZN7cutlass13device_kernelIN5flash19enable_sm80_to_sm89INS1_16FlashAttnFwdSm80INS1_25CollectiveMainloopFwdSm80ILi8ELi2ELb0EN4cute5tupleIJNS5_1CILi128EEENS7_ILi64EEENS7_ILi192EEEEEELi192ENS_10bfloat16_tEfNS_4arch4Sm80ELb0ELb0ELb0ELb1ELb1ELb1ELb1ELb1EEENS1_21CollectiveEpilogueFwdINS6_IJS8_SA_S9_EEENS6_IJNS7_ILi1EEESI_SI_EEESC_SE_Li256ELb1ELb1ELb1ELb0EEENS1_36VarlenDynamicPersistentTileSchedulerILi128ELi64ELi256ELi256ELb1ELb1ELb0ELb0ELb1ELb1EEEEEEEEEvNT_6ParamsE,@function
        .size           _ZN7cutlass13device_kernelIN5flash19enable_sm80_to_sm89INS1_16FlashAttnFwdSm80INS1_25CollectiveMainloopFwdSm80ILi8ELi2ELb0EN4cute5tupleIJNS5_1CILi128EEENS7_ILi64EEENS7_ILi192EEEEEELi192ENS_10bfloat16_tEfNS_4arch4Sm80ELb0ELb0ELb0ELb1ELb1ELb1ELb1ELb1EEENS1_21CollectiveEpilogueFwdINS6_IJS8_SA_S9_EEENS6_IJNS7_ILi1EEESI_SI_EEESC_SE_Li256ELb1ELb1ELb1ELb0EEENS1_36VarlenDynamicPersistentTileSchedulerILi128ELi64ELi256ELi256ELb1ELb1ELb0ELb0ELb1ELb1EEEEEEEEEvNT_6ParamsE,(.L_x_29 - _ZN7cutlass13device_kernelIN5flash19enable_sm80_to_sm89INS1_16FlashAttnFwdSm80INS1_25CollectiveMainloopFwdSm80ILi8ELi2ELb0EN4cute5tupleIJNS5_1CILi128EEENS7_ILi64EEENS7_ILi192EEEEEELi192ENS_10bfloat16_tEfNS_4arch4Sm80ELb0ELb0ELb0ELb1ELb1ELb1ELb1ELb1EEENS1_21CollectiveEpilogueFwdINS6_IJS8_SA_S9_EEENS6_IJNS7_ILi1EEESI_SI_EEESC_SE_Li256ELb1ELb1ELb1ELb0EEENS1_36VarlenDynamicPersistentTileSchedulerILi128ELi64ELi256ELi256ELb1ELb1ELb0ELb0ELb1ELb1EEEEEEEEEvNT_6ParamsE)
        .other          _ZN7cutlass13device_kernelIN5flash19enable_sm80_to_sm89INS1_16FlashAttnFwdSm80INS1_25CollectiveMainloopFwdSm80ILi8ELi2ELb0EN4cute5tupleIJNS5_1CILi128EEENS7_ILi64EEENS7_ILi192EEEEEELi192ENS_10bfloat16_tEfNS_4arch4Sm80ELb0ELb0ELb0ELb1ELb1ELb1ELb1ELb1EEENS1_21CollectiveEpilogueFwdINS6_IJS8_SA_S9_EEENS6_IJNS7_ILi1EEESI_SI_EEESC_SE_Li256ELb1ELb1ELb1ELb0EEENS1_36VarlenDynamicPersistentTileSchedulerILi128ELi64ELi256ELi256ELb1ELb1ELb0ELb0ELb1ELb1EEEEEEEEEvNT_6ParamsE,@"STO_CUDA_ENTRY STV_DEFAULT"
_ZN7cutlass13device_kernelIN5flash19enable_sm80_to_sm89INS1_16FlashAttnFwdSm80INS1_25CollectiveMainloopFwdSm80ILi8ELi2ELb0EN4cute5tupleIJNS5_1CILi128EEENS7_ILi64EEENS7_ILi192EEEEEELi192ENS_10bfloat16_tEfNS_4arch4Sm80ELb0ELb0ELb0ELb1ELb1ELb1ELb1ELb1EEENS1_21CollectiveEpilogueFwdINS6_IJS8_SA_S9_EEENS6_IJNS7_ILi1EEESI_SI_EEESC_SE_Li256ELb1ELb1ELb1ELb0EEENS1_36VarlenDynamicPersistentTileSchedulerILi128ELi64ELi256ELi256ELb1ELb1ELb0ELb0ELb1ELb1EEEEEEEEEvNT_6ParamsE:
[----:B------:R-:W-:Y:S01]  /*0000*/  LDC R1, c[0x0][0x28] ;  /* 0x00000a00ff017b82 */ /* 0x000fe20000000800 */
[----:B------:R-:W-:Y:S05]  /*0010*/  EXIT ;  /* 0x000000000000794d */ /* 0x000fea0003800000 */
.L_x_11:
        /* <DEDUP_REMOVED lines=14> */
.L_x_29:


//--------------------- .text._ZN7cutlass13device_kernelIN5flash19enable_sm80_to_sm89INS1_16FlashAttnFwdSm80INS1_25CollectiveMainloopFwdSm80ILi8ELi2ELb0EN4cute5tupleIJNS5_1CILi128EEENS7_ILi64EEENS7_ILi192EEEEEELi192ENS_10bfloat16_tEfNS_4arch4Sm80ELb0ELb1ELb0ELb0ELb1ELb0ELb1ELb1EEENS1_21CollectiveEpilogueFwdINS6_IJS8_SA_S9_EEENS6_IJNS7_ILi1EEESI_SI_EEESC_SE_Li256ELb0ELb1ELb1ELb0EEENS1_19SingleTileSchedulerILb0ELb1ELb1ELi128EEEEEEEEEvNT_6ParamsE --------------------------
	.section	.text._ZN7cutlass13device_kernelIN5flash19enable_sm80_to_sm89INS1_16FlashAttnFwdSm80INS1_25CollectiveMainloopFwdSm80ILi8ELi2ELb0EN4cute5tupleIJNS5_1CILi128EEENS7_ILi64EEENS7_ILi192EEEEEELi192ENS_10bfloat16_tEfNS_4arch4Sm80ELb0ELb1ELb0ELb0ELb1ELb0ELb1ELb1EEENS1_21CollectiveEpilogueFwdINS6_IJS8_SA_S9_EEENS6_IJNS7_ILi1EEESI_SI_EEESC_SE_Li256ELb0ELb1ELb1ELb0EEENS1_19SingleTileSchedulerILb0ELb1ELb1ELi128EEEEEEEEEvNT_6ParamsE,"ax",@progbits
	.align	128
.text._ZN7cutlass13device_kernelIN5flash19enable_sm80_to_sm89INS1_16FlashAttnFwdSm80INS1_25CollectiveMainloopFwdSm80ILi8ELi2ELb0EN4cute5tupleIJNS5_1CILi128EEENS7_ILi64EEENS7_ILi192EEEEEELi192ENS_10bfloat16_tEfNS_4arch4Sm80ELb0ELb1ELb0ELb0ELb1ELb0ELb1ELb1EEENS1_21CollectiveEpilogueFwdINS6_IJS8_SA_S9_EEENS6_IJNS7_ILi1EEESI_SI_EEESC_SE_Li256ELb0ELb1ELb1ELb0EEENS1_19SingleTileSchedulerILb0ELb1ELb1ELi128EEEEEEEEEvNT_6ParamsE:
        .type           _ZN7cutlass13device_kernelIN5flash19enable_sm80_to_sm89INS1_16FlashAttnFwdSm80INS1_25CollectiveMainloopFwdSm80ILi8ELi2ELb0EN4cute5tupleIJNS5_1CILi128EEENS7_ILi64EEENS7_ILi192EEEEEELi192ENS_10bfloat16_tEfNS_4arch4Sm80ELb0ELb1ELb0ELb0ELb1ELb0ELb1ELb1EEENS1_21CollectiveEpilogueFwdINS6_IJS8_SA_S9_EEENS6_IJNS7_ILi1EEESI_SI_EEESC_SE_Li256ELb0ELb1ELb1ELb0EEENS1_19SingleTileSchedulerILb0ELb1ELb1ELi128EEEEEEEEEvNT_6ParamsE,@function
        .size           _ZN7cutlass13device_kernelIN5flash19enable_sm80_to_sm89INS1_16FlashAttnFwdSm80INS1_25CollectiveMainloopFwdSm80ILi8ELi2ELb0EN4cute5tupleIJNS5_1CILi128EEENS7_ILi64EEENS7_ILi192EEEEEELi192ENS_10bfloat16_tEfNS_4arch4Sm80ELb0ELb1ELb0ELb0ELb1ELb0ELb1ELb1EEENS1_21CollectiveEpilogueFwdINS6_IJS8_SA_S9_EEENS6_IJNS7_ILi1EEESI_SI_EEESC_SE_Li256ELb0ELb1ELb1ELb0EEENS1_19SingleTileSchedulerILb0ELb1ELb1ELi128EEEEEEEEEvNT_6ParamsE,(.L_x_30 - _ZN7cutlass13device_kernelIN5flash19enable_sm80_to_sm89INS1_16FlashAttnFwdSm80INS1_25CollectiveMainloopFwdSm80ILi8ELi2ELb0EN4cute5tupleIJNS5_1CILi128EEENS7_ILi64EEENS7_ILi192EEEEEELi192ENS_10bfloat16_tEfNS_4arch4Sm80ELb0ELb1ELb0ELb0ELb1ELb0ELb1ELb1EEENS1_21CollectiveEpilogueFwdINS6_IJS8_SA_S9_EEENS6_IJNS7_ILi1EEESI_SI_EEESC_SE_Li256ELb0ELb1ELb1ELb0EEENS1_19SingleTileSchedulerILb0ELb1ELb1ELi128EEEEEEEEEvNT_6ParamsE)
        .other          _ZN7cutlass13device_kernelIN5flash19enable_sm80_to_sm89INS1_16FlashAttnFwdSm80INS1_25CollectiveMainloopFwdSm80ILi8ELi2ELb0EN4cute5tupleIJNS5_1CILi128EEENS7_ILi64EEENS7_ILi192EEEEEELi192ENS_10bfloat16_tEfNS_4arch4Sm80ELb0ELb1ELb0ELb0ELb1ELb0ELb1ELb1EEENS1_21CollectiveEpilogueFwdINS6_IJS8_SA_S9_EEENS6_IJNS7_ILi1EEESI_SI_EEESC_SE_Li256ELb0ELb1ELb1ELb0EEENS1_19SingleTileSchedulerILb0ELb1ELb1ELi128EEEEEEEEEvNT_6ParamsE,@"STO_CUDA_ENTRY STV_DEFAULT"
_ZN7cutlass13device_kernelIN5flash19enable_sm80_to_sm89INS1_16FlashAttnFwdSm80INS1_25CollectiveMainloopFwdSm80ILi8ELi2ELb0EN4cute5tupleIJNS5_1CILi128EEENS7_ILi64EEENS7_ILi192EEEEEELi192ENS_10bfloat16_tEfNS_4arch4Sm80ELb0ELb1ELb0ELb0ELb1ELb0ELb1ELb1EEENS1_21CollectiveEpilogueFwdINS6_IJS8_SA_S9_EEENS6_IJNS7_ILi1EEESI_SI_EEESC_SE_Li256ELb0ELb1ELb1ELb0EEENS1_19SingleTileSchedulerILb0ELb1ELb1ELi128EEEEEEEEEvNT_6ParamsE:
[----:B------:R-:W-:Y:S01]  /*0000*/  LDC R1, c[0x0][0x28] ;  /* 0x00000a00ff017b82 */ /* 0x000fe20000000800 */
[----:B------:R-:W-:Y:S05]  /*0010*/  EXIT ;  /* 0x000000000000794d */ /* 0x000fea0003800000 */
.L_x_12:
        /* <DEDUP_REMOVED lines=14> */
.L_x_30:


//--------------------- .text._ZN7cutlass13device_kernelIN5flash19enable_sm80_to_sm89INS1_16FlashAttnFwdSm80INS1_25CollectiveMainloopFwdSm80ILi8ELi2ELb0EN4cute5tupleIJNS5_1CILi128EEENS7_ILi64EEENS7_ILi192EEEEEELi192ENS_10bfloat16_tEfNS_4arch4Sm80ELb0ELb1ELb0ELb1ELb1ELb0ELb1ELb1EEENS1_21CollectiveEpilogueFwdINS6_IJS8_SA_S9_EEENS6_IJNS7_ILi1EEESI_SI_EEESC_SE_Li256ELb1ELb1ELb1ELb0EEENS1_36VarlenDynamicPersistentTileSchedulerILi128ELi64ELi256ELi256ELb1ELb1ELb0ELb1ELb0ELb1EEEEEEEEEvNT_6ParamsE --------------------------
	.section	.text._ZN7cutlass13device_kernelIN5flash19enable_sm80_to_sm89INS1_16FlashAttnFwdSm80INS1_25CollectiveMainloopFwdSm80ILi8ELi2ELb0EN4cute5tupleIJNS5_1CILi128EEENS7_ILi64EEENS7_ILi192EEEEEELi192ENS_10bfloat16_tEfNS_4arch4Sm80ELb0ELb1ELb0ELb1ELb1ELb0ELb1ELb1EEENS1_21CollectiveEpilogueFwdINS6_IJS8_SA_S9_EEENS6_IJNS7_ILi1EEESI_SI_EEESC_SE_Li256ELb1ELb1ELb1ELb0EEENS1_36VarlenDynamicPersistentTileSchedulerILi128ELi64ELi256ELi256ELb1ELb1ELb0ELb1ELb0ELb1EEEEEEEEEvNT_6ParamsE,"ax",@progbits
	.align	128
.text._ZN7cutlass13device_kernelIN5flash19enable_sm80_to_sm89INS1_16FlashAttnFwdSm80INS1_25CollectiveMainloopFwdSm80ILi8ELi2ELb0EN4cute5tupleIJNS5_1CILi128EEENS7_ILi64EEENS7_ILi192EEEEEELi192ENS_10bfloat16_tEfNS_4arch4Sm80ELb0ELb1ELb0ELb1ELb1ELb0ELb1ELb1EEENS1_21CollectiveEpilogueFwdINS6_IJS8_SA_S9_EEENS6_IJNS7_ILi1EEESI_SI_EEESC_SE_Li256ELb1ELb1ELb1ELb0EEENS1_36VarlenDynamicPersistentTileSchedulerILi128ELi64ELi256ELi256ELb1ELb1ELb0ELb1ELb0ELb1EEEEEEEEEvNT_6ParamsE:
        .type           _ZN7cutlass13device_kernelIN5flash19enable_sm80_to_sm89INS1_16FlashAttnFwdSm80INS1_25CollectiveMainloopFwdSm80ILi8ELi2ELb0EN4cute5tupleIJNS5_1CILi128EEENS7_ILi64EEENS7_ILi192EEEEEELi192ENS_10bfloat16_tEfNS_4arch4Sm80ELb0ELb1ELb0ELb1ELb1ELb0ELb1ELb1EEENS1_21CollectiveEpilogueFwdINS6_IJS8_SA_S9_EEENS6_IJNS7_ILi1EEESI_SI_EEESC_SE_Li256ELb1ELb1ELb1ELb0EEENS1_36VarlenDynamicPersistentTileSchedulerILi128ELi64ELi256ELi256ELb1ELb1ELb0ELb1ELb0ELb1EEEEEEEEEvNT_6ParamsE,@function
        .size           _ZN7cutlass13device_kernelIN5flash19enable_sm80_to_sm89INS1_16FlashAttnFwdSm80INS1_25CollectiveMainloopFwdSm80ILi8ELi2ELb0EN4cute5tupleIJNS5_1CILi128EEENS7_ILi64EEENS7_ILi192EEEEEELi192ENS_10bfloat16_tEfNS_4arch4Sm80ELb0ELb1ELb0ELb1ELb1ELb0ELb1ELb1EEENS1_21CollectiveEpilogueFwdINS6_IJS8_SA_S9_EEENS6_IJNS7_ILi1EEESI_SI_EEESC_SE_Li256ELb1ELb1ELb1ELb0EEENS1_36VarlenDynamicPersistentTileSchedulerILi128ELi64ELi256ELi256ELb1ELb1ELb0ELb1ELb0ELb1EEEEEEEEEvNT_6ParamsE,(.L_x_31 - _ZN7cutlass13device_kernelIN5flash19enable_sm80_to_sm89INS1_16FlashAttnFwdSm80INS1_25CollectiveMainloopFwdSm80ILi8ELi2ELb0EN4cute5tupleIJNS5_1CILi128EEENS7_ILi64EEENS7_ILi192EEEEEELi192ENS_10bfloat16_tEfNS_4arch4Sm80ELb0ELb1ELb0ELb1ELb1ELb0ELb1ELb1EEENS1_21CollectiveEpilogueFwdINS6_IJS8_SA_S9_EEENS6_IJNS7_ILi1EEESI_SI_EEESC_SE_Li256ELb1ELb1ELb1ELb0EEENS1_36VarlenDynamicPersistentTileSchedulerILi128ELi64ELi256ELi256ELb1ELb1ELb0ELb1ELb0ELb1EEEEEEEEEvNT_6ParamsE)
        .other          _ZN7cutlass13device_kernelIN5flash19enable_sm80_to_sm89INS1_16FlashAttnFwdSm80INS1_25CollectiveMainloopFwdSm80ILi8ELi2ELb0EN4cute5tupleIJNS5_1CILi128EEENS7_ILi64EEENS7_ILi192EEEEEELi192ENS_10bfloat16_tEfNS_4arch4Sm80ELb0ELb1ELb0ELb1ELb1ELb0ELb1ELb1EEENS1_21CollectiveEpilogueFwdINS6_IJS8_SA_S9_EEENS6_IJNS7_ILi1EEESI_SI_EEESC_SE_Li256ELb1ELb1ELb1ELb0EEENS1_36VarlenDynamicPersistentTileSchedulerILi128ELi64ELi256ELi256ELb1ELb1ELb0ELb1ELb0ELb1EEEEEEEEEvNT_6ParamsE,@"STO_CUDA_ENTRY STV_DEFAULT"
_ZN7cutlass13device_kernelIN5flash19enable_sm80_to_sm89INS1_16FlashAttnFwdSm80INS1_25CollectiveMainloopFwdSm80ILi8ELi2ELb0EN4cute5tupleIJNS5_1CILi128EEENS7_ILi64EEENS7_ILi192EEEEEELi192ENS_10bfloat16_tEfNS_4arch4Sm80ELb0ELb1ELb0ELb1ELb1ELb0ELb1ELb1EEENS1_21CollectiveEpilogueFwdINS6_IJS8_SA_S9_EEENS6_IJNS7_ILi1EEESI_SI_EEESC_SE_Li256ELb1ELb1ELb1ELb0EEENS1_36VarlenDynamicPersistentTileSchedulerILi128ELi64ELi256ELi256ELb1ELb1ELb0ELb1ELb0ELb1EEEEEEEEEvNT_6ParamsE:
[----:B------:R-:W-:Y:S01]  /*0000*/  LDC R1, c[0x0][0x28] ;  /* 0x00000a00ff017b82 */ /* 0x000fe20000000800 */
[----:B------:R-:W-:Y:S05]  /*0010*/  EXIT ;  /* 0x000000000000794d */ /* 0x000fea0003800000 */
.L_x_13:
        /* <DEDUP_REMOVED lines=14> */
.L_x_31:


//--------------------- .text._ZN7cutlass13device_kernelIN5flash19enable_sm80_to_sm89INS1_16FlashAttnFwdSm80INS1_25CollectiveMainloopFwdSm80ILi8ELi2ELb0EN4cute5tupleIJNS5_1CILi128EEENS7_ILi64EEENS7_ILi192EEEEEELi192ENS_10bfloat16_tEfNS_4arch4Sm80ELb0ELb1ELb0ELb1ELb1ELb1ELb1ELb1EEENS1_21CollectiveEpilogueFwdINS6_IJS8_SA_S9_EEENS6_IJNS7_ILi1EEESI_SI_EEESC_SE_Li256ELb1ELb1ELb1ELb0EEENS1_36VarlenDynamicPersistentTileSchedulerILi128ELi64ELi256ELi256ELb1ELb1ELb0ELb1ELb0ELb1EEEEEEEEEvNT_6ParamsE --------------------------
	.section	.text._ZN7cutlass13device_kernelIN5flash19enable_sm80_to_sm89INS1_16FlashAttnFwdSm80INS1_25CollectiveMainloopFwdSm80ILi8ELi2ELb0EN4cute5tupleIJNS5_1CILi128EEENS7_ILi64EEENS7_ILi192EEEEEELi192ENS_10bfloat16_tEfNS_4arch4Sm80ELb0ELb1ELb0ELb1ELb1ELb1ELb1ELb1EEENS1_21CollectiveEpilogueFwdINS6_IJS8_SA_S9_EEENS6_IJNS7_ILi1EEESI_SI_EEESC_SE_Li256ELb1ELb1ELb1ELb0EEENS1_36VarlenDynamicPersistentTileSchedulerILi128ELi64ELi256ELi256ELb1ELb1ELb0ELb1ELb0ELb1EEEEEEEEEvNT_6ParamsE,"ax",@progbits
	.align	128
.text._ZN7cutlass13device_kernelIN5flash19enable_sm80_to_sm89INS1_16FlashAttnFwdSm80INS1_25CollectiveMainloopFwdSm80ILi8ELi2ELb0EN4cute5tupleIJNS5_1CILi128EEENS7_ILi64EEENS7_ILi192EEEEEELi192ENS_10bfloat16_tEfNS_4arch4Sm80ELb0ELb1ELb0ELb1ELb1ELb1ELb1ELb1EEENS1_21CollectiveEpilogueFwdINS6_IJS8_SA_S9_EEENS6_IJNS7_ILi1EEESI_SI_EEESC_SE_Li256ELb1ELb1ELb1ELb0EEENS1_36VarlenDynamicPersistentTileSchedulerILi128ELi64ELi256ELi256ELb1ELb1ELb0ELb1ELb0ELb1EEEEEEEEEvNT_6ParamsE:
        .type           _ZN7cutlass13device_kernelIN5flash19enable_sm80_to_sm89INS1_16FlashAttnFwdSm80INS1_25CollectiveMainloopFwdSm80ILi8ELi2ELb0EN4cute5tupleIJNS5_1CILi128EEENS7_ILi64EEENS7_ILi192EEEEEELi192ENS_10bfloat16_tEfNS_4arch4Sm80ELb0ELb1ELb0ELb1ELb1ELb1ELb1ELb1EEENS1_21CollectiveEpilogueFwdINS6_IJS8_SA_S9_EEENS6_IJNS7_ILi1EEESI_SI_EEESC_SE_Li256ELb1ELb1ELb1ELb0EEENS1_36VarlenDynamicPersistentTileSchedulerILi128ELi64ELi256ELi256ELb1ELb1ELb0ELb1ELb0ELb1EEEEEEEEEvNT_6ParamsE,@function
        .size           _ZN7cutlass13device_kernelIN5flash19enable_sm80_to_sm89INS1_16FlashAttnFwdSm80INS1_25CollectiveMainloopFwdSm80ILi8ELi2ELb0EN4cute5tupleIJNS5_1CILi128EEENS7_ILi64EEENS7_ILi192EEEEEELi192ENS_10bfloat16_tEfNS_4arch4Sm80ELb0ELb1ELb0ELb1ELb1ELb1ELb1ELb1EEENS1_21CollectiveEpilogueFwdINS6_IJS8_SA_S9_EEENS6_IJNS7_ILi1EEESI_SI_EEESC_SE_Li256ELb1ELb1ELb1ELb0EEENS1_36VarlenDynamicPersistentTileSchedulerILi128ELi64ELi256ELi256ELb1ELb1ELb0ELb1ELb0ELb1EEEEEEEEEvNT_6ParamsE,(.L_x_32 - _ZN7cutlass13device_kernelIN5flash19enable_sm80_to_sm89INS1_16FlashAttnFwdSm80INS1_25CollectiveMainloopFwdSm80ILi8ELi2ELb0EN4cute5tupleIJNS5_1CILi128EEENS7_ILi64EEENS7_ILi192EEEEEELi192ENS_10bfloat16_tEfNS_4arch4Sm80ELb0ELb1ELb0ELb1ELb1ELb1ELb1ELb1EEENS1_21CollectiveEpilogueFwdINS6_IJS8_SA_S9_EEENS6_IJNS7_ILi1EEESI_SI_EEESC_SE_Li256ELb1ELb1ELb1ELb0EEENS1_36VarlenDynamicPersistentTileSchedulerILi128ELi64ELi256ELi256ELb1ELb1ELb0ELb1ELb0ELb1EEEEEEEEEvNT_6ParamsE)
        .other          _ZN7cutlass13device_kernelIN5flash19enable_sm80_to_sm89INS1_16FlashAttnFwdSm80INS1_25CollectiveMainloopFwdSm80ILi8ELi2ELb0EN4cute5tupleIJNS5_1CILi128EEENS7_ILi64EEENS7_ILi192EEEEEELi192ENS_10bfloat16_tEfNS_4arch4Sm80ELb0ELb1ELb0ELb1ELb1ELb1ELb1ELb1EEENS1_21CollectiveEpilogueFwdINS6_IJS8_SA_S9_EEENS6_IJNS7_ILi1EEESI_SI_EEESC_SE_Li256ELb1ELb1ELb1ELb0EEENS1_36VarlenDynamicPersistentTileSchedulerILi128ELi64ELi256ELi256ELb1ELb1ELb0ELb1ELb0ELb1EEEEEEEEEvNT_6ParamsE,@"STO_CUDA_ENTRY STV_DEFAULT"
_ZN7cutlass13device_kernelIN5flash19enable_sm80_to_sm89INS1_16FlashAttnFwdSm80INS1_25CollectiveMainloopFwdSm80ILi8ELi2ELb0EN4cute5tupleIJNS5_1CILi128EEENS7_ILi64EEENS7_ILi192EEEEEELi192ENS_10bfloat16_tEfNS_4arch4Sm80ELb0ELb1ELb0ELb1ELb1ELb1ELb1ELb1EEENS1_21CollectiveEpilogueFwdINS6_IJS8_SA_S9_EEENS6_IJNS7_ILi1EEESI_SI_EEESC_SE_Li256ELb1ELb1ELb1ELb0EEENS1_36VarlenDynamicPersistentTileSchedulerILi128ELi64ELi256ELi256ELb1ELb1ELb0ELb1ELb0ELb1EEEEEEEEEvNT_6ParamsE:
[----:B------:R-:W-:Y:S01]  /*0000*/  LDC R1, c[0x0][0x28] ;  /* 0x00000a00ff017b82 */ /* 0x000fe20000000800 */
[----:B------:R-:W-:Y:S05]  /*0010*/  EXIT ;  /* 0x000000000000794d */ /* 0x000fea0003800000 */
.L_x_14:
        /* <DEDUP_REMOVED lines=14> */
.L_x_32:


//--------------------- .text._ZN7cutlass13device_kernelIN5flash19enable_sm80_to_sm89INS1_16FlashAttnFwdSm80INS1_25CollectiveMainloopFwdSm80ILi8ELi2ELb0EN4cute5tupleIJNS5_1CILi128EEENS7_ILi64EEENS7_ILi192EEEEEELi192ENS_10bfloat16_tEfNS_4arch4Sm80ELb1ELb0ELb0ELb0ELb1ELb0ELb1ELb1EEENS1_21CollectiveEpilogueFwdINS6_IJS8_SA_S9_EEENS6_IJNS7_ILi1EEESI_SI_EEESC_SE_Li256ELb0ELb1ELb1ELb0EEENS1_30DynamicPersistentTileSchedulerILi256ELi256ELb1ELb1ELb0EEEEEEEEEvNT_6ParamsE --------------------------
	.section	.text._ZN7cutlass13device_kernelIN5flash19enable_sm80_to_sm89INS1_16FlashAttnFwdSm80INS1_25CollectiveMainloopFwdSm80ILi8ELi2ELb0EN4cute5tupleIJNS5_1CILi128EEENS7_ILi64EEENS7_ILi192EEEEEELi192ENS_10bfloat16_tEfNS_4arch4Sm80ELb1ELb0ELb0ELb0ELb1ELb0ELb1ELb1EEENS1_21CollectiveEpilogueFwdINS6_IJS8_SA_S9_EEENS6_IJNS7_ILi1EEESI_SI_EEESC_SE_Li256ELb0ELb1ELb1ELb0EEENS1_30DynamicPersistentTileSchedulerILi256ELi256ELb1ELb1ELb0EEEEEEEEEvNT_6ParamsE,"ax",@progbits
	.align	128
.text._ZN7cutlass13device_kernelIN5flash19enable_sm80_to_sm89INS1_16FlashAttnFwdSm80INS1_25CollectiveMainloopFwdSm80ILi8ELi2ELb0EN4cute5tupleIJNS5_1CILi128EEENS7_ILi64EEENS7_ILi192EEEEEELi192ENS_10bfloat16_tEfNS_4arch4Sm80ELb1ELb0ELb0ELb0ELb1ELb0ELb1ELb1EEENS1_21CollectiveEpilogueFwdINS6_IJS8_SA_S9_EEENS6_IJNS7_ILi1EEESI_SI_EEESC_SE_Li256ELb0ELb1ELb1ELb0EEENS1_30DynamicPersistentTileSchedulerILi256ELi256ELb1ELb1ELb0EEEEEEEEEvNT_6ParamsE:
        .type           _ZN7cutlass13device_kernelIN5flash19enable_sm80_to_sm89INS1_16FlashAttnFwdSm80INS1_25CollectiveMainloopFwdSm80ILi8ELi2ELb0EN4cute5tupleIJNS5_1CILi128EEENS7_ILi64EEENS7_ILi192EEEEEELi192ENS_10bfloat16_tEfNS_4arch4Sm80ELb1ELb0ELb0ELb0ELb1ELb0ELb1ELb1EEENS1_21CollectiveEpilogueFwdINS6_IJS8_SA_S9_EEENS6_IJNS7_ILi1EEESI_SI_EEESC_SE_Li256ELb0ELb1ELb1ELb0EEENS1_30DynamicPersistentTileSchedulerILi256ELi256ELb1ELb1ELb0EEEEEEEEEvNT_6ParamsE,@function
        .size           _ZN7cutlass13device_kernelIN5flash19enable_sm80_to_sm89INS1_16FlashAttnFwdSm80INS1_25CollectiveMainloopFwdSm80ILi8ELi2ELb0EN4cute5tupleIJNS5_1CILi128EEENS7_ILi64EEENS7_ILi192EEEEEELi192ENS_10bfloat16_tEfNS_4arch4Sm80ELb1ELb0ELb0ELb0ELb1ELb0ELb1ELb1EEENS1_21CollectiveEpilogueFwdINS6_IJS8_SA_S9_EEENS6_IJNS7_ILi1EEESI_SI_EEESC_SE_Li256ELb0ELb1ELb1ELb0EEENS1_30DynamicPersistentTileSchedulerILi256ELi256ELb1ELb1ELb0EEEEEEEEEvNT_6ParamsE,(.L_x_33 - _ZN7cutlass13device_kernelIN5flash19enable_sm80_to_sm89INS1_16FlashAttnFwdSm80INS1_25CollectiveMainloopFwdSm80ILi8ELi2ELb0EN4cute5tupleIJNS5_1CILi128EEENS7_ILi64EEENS7_ILi192EEEEEELi192ENS_10bfloat16_tEfNS_4arch4Sm80ELb1ELb0ELb0ELb0ELb1ELb0ELb1ELb1EEENS1_21CollectiveEpilogueFwdINS6_IJS8_SA_S9_EEENS6_IJNS7_ILi1EEESI_SI_EEESC_SE_Li256ELb0ELb1ELb1ELb0EEENS1_30DynamicPersistentTileSchedulerILi256ELi256ELb1ELb1ELb0EEEEEEEEEvNT_6ParamsE)
        .other          _ZN7cutlass13device_kernelIN5flash19enable_sm80_to_sm89INS1_16FlashAttnFwdSm80INS1_25CollectiveMainloopFwdSm80ILi8ELi2ELb0EN4cute5tupleIJNS5_1CILi128EEENS7_ILi64EEENS7_ILi192EEEEEELi192ENS_10bfloat16_tEfNS_4arch4Sm80ELb1ELb0ELb0ELb0ELb1ELb0ELb1ELb1EEENS1_21CollectiveEpilogueFwdINS6_IJS8_SA_S9_EEENS6_IJNS7_ILi1EEESI_SI_EEESC_SE_Li256ELb0ELb1ELb1ELb0EEENS1_30DynamicPersistentTileSchedulerILi256ELi256ELb1ELb1ELb0EEEEEEEEEvNT_6ParamsE,@"STO_CUDA_ENTRY STV_DEFAULT"
_ZN7cutlass13device_kernelIN5flash19enable_sm80_to_sm89INS1_16FlashAttnFwdSm80INS1_25CollectiveMainloopFwdSm80ILi8ELi2ELb0EN4cute5tupleIJNS5_1CILi128EEENS7_ILi64EEENS7_ILi192EEEEEELi192ENS_10bfloat16_tEfNS_4arch4Sm80ELb1ELb0ELb0ELb0ELb1ELb0ELb1ELb1EEENS1_21CollectiveEpilogueFwdINS6_IJS8_SA_S9_EEENS6_IJNS7_ILi1EEESI_SI_EEESC_SE_Li256ELb0ELb1ELb1ELb0EEENS1_30DynamicPersistentTileSchedulerILi256ELi256ELb1ELb1ELb0EEEEEEEEEvNT_6ParamsE:
[----:B------:R-:W-:Y:S01]  /*0000*/  LDC R1, c[0x0][0x28] ;  /* 0x00000a00ff017b82 */ /* 0x000fe20000000800 */
[----:B------:R-:W-:Y:S05]  /*0010*/  EXIT ;  /* 0x000000000000794d */ /* 0x000fea0003800000 */
.L_x_15:
        /* <DEDUP_REMOVED lines=14> */
.L_x_33:


//--------------------- .text._ZN7cutlass13device_kernelIN5flash19enable_sm80_to_sm89INS1_16FlashAttnFwdSm80INS1_25CollectiveMainloopFwdSm80ILi8ELi2ELb0EN4cute5tupleIJNS5_1CILi128EEENS7_ILi64EEENS7_ILi192EEEEEELi192ENS_10bfloat16_tEfNS_4arch4Sm80ELb1ELb0ELb0ELb1ELb1ELb0ELb1ELb1EEENS1_21CollectiveEpilogueFwdINS6_IJS8_SA_S9_EEENS6_IJNS7_ILi1EEESI_SI_EEESC_SE_Li256ELb1ELb1ELb1ELb0EEENS1_36VarlenDynamicPersistentTileSchedulerILi128ELi64ELi256ELi256ELb1ELb1ELb0ELb1ELb1ELb1EEEEEEEEEvNT_6ParamsE --------------------------
	.section	.text._ZN7cutlass13device_kernelIN5flash19enable_sm80_to_sm89INS1_16FlashAttnFwdSm80INS1_25CollectiveMainloopFwdSm80ILi8ELi2ELb0EN4cute5tupleIJNS5_1CILi128EEENS7_ILi64EEENS7_ILi192EEEEEELi192ENS_10bfloat16_tEfNS_4arch4Sm80ELb1ELb0ELb0ELb1ELb1ELb0ELb1ELb1EEENS1_21CollectiveEpilogueFwdINS6_IJS8_SA_S9_EEENS6_IJNS7_ILi1EEESI_SI_EEESC_SE_Li256ELb1ELb1ELb1ELb0EEENS1_36VarlenDynamicPersistentTileSchedulerILi128ELi64ELi256ELi256ELb1ELb1ELb0ELb1ELb1ELb1EEEEEEEEEvNT_6ParamsE,"ax",@progbits
	.align	128
.text._ZN7cutlass13device_kernelIN5flash19enable_sm80_to_sm89INS1_16FlashAttnFwdSm80INS1_25CollectiveMainloopFwdSm80ILi8ELi2ELb0EN4cute5tupleIJNS5_1CILi128EEENS7_ILi64EEENS7_ILi192EEEEEELi192ENS_10bfloat16_tEfNS_4arch4Sm80ELb1ELb0ELb0ELb1ELb1ELb0ELb1ELb1EEENS1_21CollectiveEpilogueFwdINS6_IJS8_SA_S9_EEENS6_IJNS7_ILi1EEESI_SI_EEESC_SE_Li256ELb1ELb1ELb1ELb0EEENS1_36VarlenDynamicPersistentTileSchedulerILi128ELi64ELi256ELi256ELb1ELb1ELb0ELb1ELb1ELb1EEEEEEEEEvNT_6ParamsE:
        .type           _ZN7cutlass13device_kernelIN5flash19enable_sm80_to_sm89INS1_16FlashAttnFwdSm80INS1_25CollectiveMainloopFwdSm80ILi8ELi2ELb0EN4cute5tupleIJNS5_1CILi128EEENS7_ILi64EEENS7_ILi192EEEEEELi192ENS_10bfloat16_tEfNS_4arch4Sm80ELb1ELb0ELb0ELb1ELb1ELb0ELb1ELb1EEENS1_21CollectiveEpilogueFwdINS6_IJS8_SA_S9_EEENS6_IJNS7_ILi1EEESI_SI_EEESC_SE_Li256ELb1ELb1ELb1ELb0EEENS1_36VarlenDynamicPersistentTileSchedulerILi128ELi64ELi256ELi256ELb1ELb1ELb0ELb1ELb1ELb1EEEEEEEEEvNT_6ParamsE,@function
        .size           _ZN7cutlass13device_kernelIN5flash19enable_sm80_to_sm89INS1_16FlashAttnFwdSm80INS1_25CollectiveMainloopFwdSm80ILi8ELi2ELb0EN4cute5tupleIJNS5_1CILi128EEENS7_ILi64EEENS7_ILi192EEEEEELi192ENS_10bfloat16_tEfNS_4arch4Sm80ELb1ELb0ELb0ELb1ELb1ELb0ELb1ELb1EEENS1_21CollectiveEpilogueFwdINS6_IJS8_SA_S9_EEENS6_IJNS7_ILi1EEESI_SI_EEESC_SE_Li256ELb1ELb1ELb1ELb0EEENS1_36VarlenDynamicPersistentTileSchedulerILi128ELi64ELi256ELi256ELb1ELb1ELb0ELb1ELb1ELb1EEEEEEEEEvNT_6ParamsE,(.L_x_34 - _ZN7cutlass13device_kernelIN5flash19enable_sm80_to_sm89INS1_16FlashAttnFwdSm80INS1_25CollectiveMainloopFwdSm80ILi8ELi2ELb0EN4cute5tupleIJNS5_1CILi128EEENS7_ILi64EEENS7_ILi192EEEEEELi192ENS_10bfloat16_tEfNS_4arch4Sm80ELb1ELb0ELb0ELb1ELb1ELb0ELb1ELb1EEENS1_21CollectiveEpilogueFwdINS6_IJS8_SA_S9_EEENS6_IJNS7_ILi1EEESI_SI_EEESC_SE_Li256ELb1ELb1ELb1ELb0EEENS1_36VarlenDynamicPersistentTileSchedulerILi128ELi64ELi256ELi256ELb1ELb1ELb0ELb1ELb1ELb1EEEEEEEEEvNT_6ParamsE)
        .other          _ZN7cutlass13device_kernelIN5flash19enable_sm80_to_sm89INS1_16FlashAttnFwdSm80INS1_25CollectiveMainloopFwdSm80ILi8ELi2ELb0EN4cute5tupleIJNS5_1CILi128EEENS7_ILi64EEENS7_ILi192EEEEEELi192ENS_10bfloat16_tEfNS_4arch4Sm80ELb1ELb0ELb0ELb1ELb1ELb0ELb1ELb1EEENS1_21CollectiveEpilogueFwdINS6_IJS8_SA_S9_EEENS6_IJNS7_ILi1EEESI_SI_EEESC_SE_Li256ELb1ELb1ELb1ELb0EEENS1_36VarlenDynamicPersistentTileSchedulerILi128ELi64ELi256ELi256ELb1ELb1ELb0ELb1ELb1ELb1EEEEEEEEEvNT_6ParamsE,@"STO_CUDA_ENTRY STV_DEFAULT"
_ZN7cutlass13device_kernelIN5flash19enable_sm80_to_sm89INS1_16FlashAttnFwdSm80INS1_25CollectiveMainloopFwdSm80ILi8ELi2ELb0EN4cute5tupleIJNS5_1CILi128EEENS7_ILi64EEENS7_ILi192EEEEEELi192ENS_10bfloat16_tEfNS_4arch4Sm80ELb1ELb0ELb0ELb1ELb1ELb0ELb1ELb1EEENS1_21CollectiveEpilogueFwdINS6_IJS8_SA_S9_EEENS6_IJNS7_ILi1EEESI_SI_EEESC_SE_Li256ELb1ELb1ELb1ELb0EEENS1_36VarlenDynamicPersistentTileSchedulerILi128ELi64ELi256ELi256ELb1ELb1ELb0ELb1ELb1ELb1EEEEEEEEEvNT_6ParamsE:
[----:B------:R-:W-:Y:S01]  /*0000*/  LDC R1, c[0x0][0x28] ;  /* 0x00000a00ff017b82 */ /* 0x000fe20000000800 */
[----:B------:R-:W-:Y:S05]  /*0010*/  EXIT ;  /* 0x000000000000794d */ /* 0x000fea0003800000 */
.L_x_16:
        /* <DEDUP_REMOVED lines=14> */
.L_x_34:


//--------------------- .text._ZN7cutlass13device_kernelIN5flash19enable_sm80_to_sm89INS1_16FlashAttnFwdSm80INS1_25CollectiveMainloopFwdSm80ILi8ELi2ELb0EN4cute5tupleIJNS5_1CILi128EEENS7_ILi64EEENS7_ILi192EEEEEELi192ENS_10bfloat16_tEfNS_4arch4Sm80ELb1ELb0ELb0ELb1ELb1ELb1ELb1ELb1EEENS1_21CollectiveEpilogueFwdINS6_IJS8_SA_S9_EEENS6_IJNS7_ILi1EEESI_SI_EEESC_SE_Li256ELb1ELb1ELb1ELb0EEENS1_36VarlenDynamicPersistentTileSchedulerILi128ELi64ELi256ELi256ELb1ELb1ELb0ELb1ELb1ELb1EEEEEEEEEvNT_6ParamsE --------------------------
	.section	.text._ZN7cutlass13device_kernelIN5flash19enable_sm80_to_sm89INS1_16FlashAttnFwdSm80INS1_25CollectiveMainloopFwdSm80ILi8ELi2ELb0EN4cute5tupleIJNS5_1CILi128EEENS7_ILi64EEENS7_ILi192EEEEEELi192ENS_10bfloat16_tEfNS_4arch4Sm80ELb1ELb0ELb0ELb1ELb1ELb1ELb1ELb1EEENS1_21CollectiveEpilogueFwdINS6_IJS8_SA_S9_EEENS6_IJNS7_ILi1EEESI_SI_EEESC_SE_Li256ELb1ELb1ELb1ELb0EEENS1_36VarlenDynamicPersistentTileSchedulerILi128ELi64ELi256ELi256ELb1ELb1ELb0ELb1ELb1ELb1EEEEEEEEEvNT_6ParamsE,"ax",@progbits
	.align	128
.text._ZN7cutlass13device_kernelIN5flash19enable_sm80_to_sm89INS1_16FlashAttnFwdSm80INS1_25CollectiveMainloopFwdSm80ILi8ELi2ELb0EN4cute5tupleIJNS5_1CILi128EEENS7_ILi64EEENS7_ILi192EEEEEELi192ENS_10bfloat16_tEfNS_4arch4Sm80ELb1ELb0ELb0ELb1ELb1ELb1ELb1ELb1EEENS1_21CollectiveEpilogueFwdINS6_IJS8_SA_S9_EEENS6_IJNS7_ILi1EEESI_SI_EEESC_SE_Li256ELb1ELb1ELb1ELb0EEENS1_36VarlenDynamicPersistentTileSchedulerILi128ELi64ELi256ELi256ELb1ELb1ELb0ELb1ELb1ELb1EEEEEEEEEvNT_6ParamsE:
        .type           _ZN7cutlass13device_kernelIN5flash19enable_sm80_to_sm89INS1_16FlashAttnFwdSm80INS1_25CollectiveMainloopFwdSm80ILi8ELi2ELb0EN4cute5tupleIJNS5_1CILi128EEENS7_ILi64EEENS7_ILi192EEEEEELi192ENS_10bfloat16_tEfNS_4arch4Sm80ELb1ELb0ELb0ELb1ELb1ELb1ELb1ELb1EEENS1_21CollectiveEpilogueFwdINS6_IJS8_SA_S9_EEENS6_IJNS7_ILi1EEESI_SI_EEESC_SE_Li256ELb1ELb1ELb1ELb0EEENS1_36VarlenDynamicPersistentTileSchedulerILi128ELi64ELi256ELi256ELb1ELb1ELb0ELb1ELb1ELb1EEEEEEEEEvNT_6ParamsE,@function
        .size           _ZN7cutlass13device_kernelIN5flash19enable_sm80_to_sm89INS1_16FlashAttnFwdSm80INS1_25CollectiveMainloopFwdSm80ILi8ELi2ELb0EN4cute5tupleIJNS5_1CILi128EEENS7_ILi64EEENS7_ILi192EEEEEELi192ENS_10bfloat16_tEfNS_4arch4Sm80ELb1ELb0ELb0ELb1ELb1ELb1ELb1ELb1EEENS1_21CollectiveEpilogueFwdINS6_IJS8_SA_S9_EEENS6_IJNS7_ILi1EEESI_SI_EEESC_SE_Li256ELb1ELb1ELb1ELb0EEENS1_36VarlenDynamicPersistentTileSchedulerILi128ELi64ELi256ELi256ELb1ELb1ELb0ELb1ELb1ELb1EEEEEEEEEvNT_6ParamsE,(.L_x_35 - _ZN7cutlass13device_kernelIN5flash19enable_sm80_to_sm89INS1_16FlashAttnFwdSm80INS1_25CollectiveMainloopFwdSm80ILi8ELi2ELb0EN4cute5tupleIJNS5_1CILi128EEENS7_ILi64EEENS7_ILi192EEEEEELi192ENS_10bfloat16_tEfNS_4arch4Sm80ELb1ELb0ELb0ELb1ELb1ELb1ELb1ELb1EEENS1_21CollectiveEpilogueFwdINS6_IJS8_SA_S9_EEENS6_IJNS7_ILi1EEESI_SI_EEESC_SE_Li256ELb1ELb1ELb1ELb0EEENS1_36VarlenDynamicPersistentTileSchedulerILi128ELi64ELi256ELi256ELb1ELb1ELb0ELb1ELb1ELb1EEEEEEEEEvNT_6ParamsE)
        .other          _ZN7cutlass13device_kernelIN5flash19enable_sm80_to_sm89INS1_16FlashAttnFwdSm80INS1_25CollectiveMainloopFwdSm80ILi8ELi2ELb0EN4cute5tupleIJNS5_1CILi128EEENS7_ILi64EEENS7_ILi192EEEEEELi192ENS_10bfloat16_tEfNS_4arch4Sm80ELb1ELb0ELb0ELb1ELb1ELb1ELb1ELb1EEENS1_21CollectiveEpilogueFwdINS6_IJS8_SA_S9_EEENS6_IJNS7_ILi1EEESI_SI_EEESC_SE_Li256ELb1ELb1ELb1ELb0EEENS1_36VarlenDynamicPersistentTileSchedulerILi128ELi64ELi256ELi256ELb1ELb1ELb0ELb1ELb1ELb1EEEEEEEEEvNT_6ParamsE,@"STO_CUDA_ENTRY STV_DEFAULT"
_ZN7cutlass13device_kernelIN5flash19enable_sm80_to_sm89INS1_16FlashAttnFwdSm80INS1_25CollectiveMainloopFwdSm80ILi8ELi2ELb0EN4cute5tupleIJNS5_1CILi128EEENS7_ILi64EEENS7_ILi192EEEEEELi192ENS_10bfloat16_tEfNS_4arch4Sm80ELb1ELb0ELb0ELb1ELb1ELb1ELb1ELb1EEENS1_21CollectiveEpilogueFwdINS6_IJS8_SA_S9_EEENS6_IJNS7_ILi1EEESI_SI_EEESC_SE_Li256ELb1ELb1ELb1ELb0EEENS1_36VarlenDynamicPersistentTileSchedulerILi128ELi64ELi256ELi256ELb1ELb1ELb0ELb1ELb1ELb1EEEEEEEEEvNT_6ParamsE:
[----:B------:R-:W-:Y:S01]  /*0000*/  LDC R1, c[0x0][0x28] ;  /* 0x00000a00ff017b82 */ /* 0x000fe20000000800 */
[----:B------:R-:W-:Y:S05]  /*0010*/  EXIT ;  /* 0x000000000000794d */ /* 0x000fea0003800000 */
.L_x_17:
        /* <DEDUP_REMOVED lines=14> */
.L_x_35:


//--------------------- .nv.shared.reserved.0     --------------------------
	.section	.nv.shared.reserved.0,"aw",@nobits
	.weak		__nv_reservedSMEM_offset_0_alias
	.size		__nv_reservedSMEM_offset_0_alias, 0, 0
	.other		__nv_reservedSMEM_offset_0_alias,@"STO_CUDA_RESERVED_SHARED STV_DEFAULT"
__nv_reservedSMEM_offset_0_alias:
	.zero		0


//--------------------- .nv.global                --------------------------
	.section	.nv.global,"aw",@nobits
.nv.global:
	.type		_ZN78_INTERNAL_7009d4ec_42_flash_fwd_hdim192_bf16_paged_split_sm80_cu_a7f3af4d_41974cute1_E,@object
	.size		_ZN78_INTERNAL_7009d4ec_42_flash_fwd_hdim192_bf16_paged_split_sm80_cu_a7f3af4d_41974cute1_E,(_ZN78_INTERNAL_7009d4ec_42_flash_fwd_hdim192_bf16_paged_split_sm80_cu_a7f3af4d_41974cuda3std3__45__cpo6cbeginE - _ZN78_INTERNAL_7009d4ec_42_flash_fwd_hdim192_bf16_paged_split_sm80_cu_a7f3af4d_41974cute1_E)
_ZN78_INTERNAL_7009d4ec_42_flash_fwd_hdim192_bf16_paged_split_sm80_cu_a7f3af4d_41974cute1_E:
	.zero		1
	.type		_ZN78_INTERNAL_7009d4ec_42_flash_fwd_hdim192_bf16_paged_split_sm80_cu_a7f3af4d_41974cuda3std3__45__cpo6cbeginE,@object
	.size		_ZN78_INTERNAL_7009d4ec_42_flash_fwd_hdim192_bf16_paged_split_sm80_cu_a7f3af4d_41974cuda3std3__45__cpo6cbeginE,(_ZN78_INTERNAL_7009d4ec_42_flash_fwd_hdim192_bf16_paged_split_sm80_cu_a7f3af4d_41974cuda3std3__48in_placeE - _ZN78_INTERNAL_7009d4ec_42_flash_fwd_hdim192_bf16_paged_split_sm80_cu_a7f3af4d_41974cuda3std3__45__cpo6cbeginE)
_ZN78_INTERNAL_7009d4ec_42_flash_fwd_hdim192_bf16_paged_split_sm80_cu_a7f3af4d_41974cuda3std3__45__cpo6cbeginE:
	.zero		1
	.type		_ZN78_INTERNAL_7009d4ec_42_flash_fwd_hdim192_bf16_paged_split_sm80_cu_a7f3af4d_41974cuda3std3__48in_placeE,@object
	.size		_ZN78_INTERNAL_7009d4ec_42_flash_fwd_hdim192_bf16_paged_split_sm80_cu_a7f3af4d_41974cuda3std3__48in_placeE,(_ZN78_INTERNAL_7009d4ec_42_flash_fwd_hdim192_bf16_paged_split_sm80_cu_a7f3af4d_41974cuda3std6ranges3__45__cpo9iter_moveE - _ZN78_INTERNAL_7009d4ec_42_flash_fwd_hdim192_bf16_paged_split_sm80_cu_a7f3af4d_41974cuda3std3__48in_placeE)
_ZN78_INTERNAL_7009d4ec_42_flash_fwd_hdim192_bf16_paged_split_sm80_cu_a7f3af4d_41974cuda3std3__48in_placeE:
	.zero		1
	.type		_ZN78_INTERNAL_7009d4ec_42_flash_fwd_hdim192_bf16_paged_split_sm80_cu_a7f3af4d_41974cuda3std6ranges3__45__cpo9iter_moveE,@object
	.size		_ZN78_INTERNAL_7009d4ec_42_flash_fwd_hdim192_bf16_paged_split_sm80_cu_a7f3af4d_41974cuda3std6ranges3__45__cpo9iter_moveE,(_ZN78_INTERNAL_7009d4ec_42_flash_fwd_hdim192_bf16_paged_split_sm80_cu_a7f3af4d_41974cuda3std3__45__cpo5beginE - _ZN78_INTERNAL_7009d4ec_42_flash_fwd_hdim192_bf16_paged_split_sm80_cu_a7f3af4d_41974cuda3std6ranges3__45__cpo9iter_moveE)
_ZN78_INTERNAL_7009d4ec_42_flash_fwd_hdim192_bf16_paged_split_sm80_cu_a7f3af4d_41974cuda3std6ranges3__45__cpo9iter_moveE:
	.zero		1
	.type		_ZN78_INTERNAL_7009d4ec_42_flash_fwd_hdim192_bf16_paged_split_sm80_cu_a7f3af4d_41974cuda3std3__45__cpo5beginE,@object
	.size		_ZN78_INTERNAL_7009d4ec_42_flash_fwd_hdim192_bf16_paged_split_sm80_cu_a7f3af4d_41974cuda3std3__45__cpo5beginE,(_ZN78_INTERNAL_7009d4ec_42_flash_fwd_hdim192_bf16_paged_split_sm80_cu_a7f3af4d_41974cuda3std3__480_GLOBAL__N__7009d4ec_42_flash_fwd_hdim192_bf16_paged_split_sm80_cu_a7f3af4d_41976ignoreE - _ZN78_INTERNAL_7009d4ec_42_flash_fwd_hdim192_bf16_paged_split_sm80_cu_a7f3af4d_41974cuda3std3__45__cpo5beginE)
_ZN78_INTERNAL_7009d4ec_42_flash_fwd_hdim192_bf16_paged_split_sm80_cu_a7f3af4d_41974cuda3std3__45__cpo5beginE:
	.zero		1
	.type		_ZN78_INTERNAL_7009d4ec_42_flash_fwd_hdim192_bf16_paged_split_sm80_cu_a7f3af4d_41974cuda3std3__480_GLOBAL__N__7009d4ec_42_flash_fwd_hdim192_bf16_paged_split_sm80_cu_a7f3af4d_41976ignoreE,@object
	.size		_ZN78_INTERNAL_7009d4ec_42_flash_fwd_hdim192_bf16_paged_split_sm80_cu_a7f3af4d_41974cuda3std3__480_GLOBAL__N__7009d4ec_42_flash_fwd_hdim192_bf16_paged_split_sm80_cu_a7f3af4d_41976ignoreE,(_ZN78_INTERNAL_7009d4ec_42_flash_fwd_hdim192_bf16_paged_split_sm80_cu_a7f3af4d_41974cute7productE - _ZN78_INTERNAL_7009d4ec_42_flash_fwd_hdim192_bf16_paged_split_sm80_cu_a7f3af4d_41974cuda3std3__480_GLOBAL__N__7009d4ec_42_flash_fwd_hdim192_bf16_paged_split_sm80_cu_a7f3af4d_41976ignoreE)
_ZN78_INTERNAL_7009d4ec_42_flash_fwd_hdim192_bf16_paged_split_sm80_cu_a7f3af4d_41974cuda3std3__480_GLOBAL__N__7009d4ec_42_flash_fwd_hdim192_bf16_paged_split_sm80_cu_a7f3af4d_41976ignoreE:
	.zero		1
	.type		_ZN78_INTERNAL_7009d4ec_42_flash_fwd_hdim192_bf16_paged_split_sm80_cu_a7f3af4d_41974cute7productE,@object
	.size		_ZN78_INTERNAL_7009d4ec_42_flash_fwd_hdim192_bf16_paged_split_sm80_cu_a7f3af4d_41974cute7productE,(_ZN78_INTERNAL_7009d4ec_42_flash_fwd_hdim192_bf16_paged_split_sm80_cu_a7f3af4d_41974cuda3std3__45__cpo3endE - _ZN78_INTERNAL_7009d4ec_42_flash_fwd_hdim192_bf16_paged_split_sm80_cu_a7f3af4d_41974cute7productE)
_ZN78_INTERNAL_7009d4ec_42_flash_fwd_hdim192_bf16_paged_split_sm80_cu_a7f3af4d_41974cute7productE:
	.zero		1
	.type		_ZN78_INTERNAL_7009d4ec_42_flash_fwd_hdim192_bf16_paged_split_sm80_cu_a7f3af4d_41974cuda3std3__45__cpo3endE,@object
	.size		_ZN78_INTERNAL_7009d4ec_42_flash_fwd_hdim192_bf16_paged_split_sm80_cu_a7f3af4d_41974cuda3std3__45__cpo3endE,(_ZN78_INTERNAL_7009d4ec_42_flash_fwd_hdim192_bf16_paged_split_sm80_cu_a7f3af4d_41974cuda3std3__419piecewise_constructE - _ZN78_INTERNAL_7009d4ec_42_flash_fwd_hdim192_bf16_paged_split_sm80_cu_a7f3af4d_41974cuda3std3__45__cpo3endE)
_ZN78_INTERNAL_7009d4ec_42_flash_fwd_hdim192_bf16_paged_split_sm80_cu_a7f3af4d_41974cuda3std3__45__cpo3endE:
	.zero		1
	.type		_ZN78_INTERNAL_7009d4ec_42_flash_fwd_hdim192_bf16_paged_split_sm80_cu_a7f3af4d_41974cuda3std3__419piecewise_constructE,@object
	.size		_ZN78_INTERNAL_7009d4ec_42_flash_fwd_hdim192_bf16_paged_split_sm80_cu_a7f3af4d_41974cuda3std3__419piecewise_constructE,(_ZN78_INTERNAL_7009d4ec_42_flash_fwd_hdim192_bf16_paged_split_sm80_cu_a7f3af4d_41974cuda3std3__45__cpo4cendE - _ZN78_INTERNAL_7009d4ec_42_flash_fwd_hdim192_bf16_paged_split_sm80_cu_a7f3af4d_41974cuda3std3__419piecewise_constructE)
_ZN78_INTERNAL_7009d4ec_42_flash_fwd_hdim192_bf16_paged_split_sm80_cu_a7f3af4d_41974cuda3std3__419piecewise_constructE:
	.zero		1
	.type		_ZN78_INTERNAL_7009d4ec_42_flash_fwd_hdim192_bf16_paged_split_sm80_cu_a7f3af4d_41974cuda3std3__45__cpo4cendE,@object
	.size		_ZN78_INTERNAL_7009d4ec_42_flash_fwd_hdim192_bf16_paged_split_sm80_cu_a7f3af4d_41974cuda3std3__45__cpo4cendE,(_ZN78_INTERNAL_7009d4ec_42_flash_fwd_hdim192_bf16_paged_split_sm80_cu_a7f3af4d_41974cuda3std6ranges3__45__cpo4swapE - _ZN78_INTERNAL_7009d4ec_42_flash_fwd_hdim192_bf16_paged_split_sm80_cu_a7f3af4d_41974cuda3std3__45__cpo4cendE)
_ZN78_INTERNAL_7009d4ec_42_flash_fwd_hdim192_bf16_paged_split_sm80_cu_a7f3af4d_41974cuda3std3__45__cpo4cendE:
	.zero		1
	.type		_ZN78_INTERNAL_7009d4ec_42_flash_fwd_hdim192_bf16_paged_split_sm80_cu_a7f3af4d_41974cuda3std6ranges3__45__cpo4swapE,@object
	.size		_ZN78_INTERNAL_7009d4ec_42_flash_fwd_hdim192_bf16_paged_split_sm80_cu_a7f3af4d_41974cuda3std6ranges3__45__cpo4swapE,(.L_7 - _ZN78_INTERNAL_7009d4ec_42_flash_fwd_hdim192_bf16_paged_split_sm80_cu_a7f3af4d_41974cuda3std6ranges3__45__cpo4swapE)
_ZN78_INTERNAL_7009d4ec_42_flash_fwd_hdim192_bf16_paged_split_sm80_cu_a7f3af4d_41974cuda3std6ranges3__45__cpo4swapE:
	.zero		1
.L_7:


//--------------------- .nv.constant0._ZN7cutlass13device_kernelIN5flash19enable_sm80_to_sm89INS1_16FlashAttnFwdSm80INS1_25CollectiveMainloopFwdSm80ILi8ELi1ELb0EN4cute5tupleIJNS5_1CILi128EEENS7_ILi64EEENS7_ILi192EEEEEELi192ENS_10bfloat16_tEfNS_4arch4Sm80ELb0ELb0ELb0ELb0ELb1ELb0ELb1ELb1EEENS1_21CollectiveEpilogueFwdINS6_IJS8_SA_S9_EEENS6_IJNS7_ILi1EEESI_SI_EEESC_SE_Li256ELb0ELb1ELb1ELb0EEENS1_19SingleTileSchedulerILb0ELb1ELb1ELi128EEEEEEEEEvNT_6ParamsE --------------------------
	.section	.nv.constant0._ZN7cutlass13device_kernelIN5flash19enable_sm80_to_sm89INS1_16FlashAttnFwdSm80INS1_25CollectiveMainloopFwdSm80ILi8ELi1ELb0EN4cute5tupleIJNS5_1CILi128EEENS7_ILi64EEENS7_ILi192EEEEEELi192ENS_10bfloat16_tEfNS_4arch4Sm80ELb0ELb0ELb0ELb0ELb1ELb0ELb1ELb1EEENS1_21CollectiveEpilogueFwdINS6_IJS8_SA_S9_EEENS6_IJNS7_ILi1EEESI_SI_EEESC_SE_Li256ELb0ELb1ELb1ELb0EEENS1_19SingleTileSchedulerILb0ELb1ELb1ELi128EEEEEEEEEvNT_6ParamsE,"a",@progbits
	.sectionflags	@""
	.align	4
.nv.constant0._ZN7cutlass13device_kernelIN5flash19enable_sm80_to_sm89INS1_16FlashAttnFwdSm80INS1_25CollectiveMainloopFwdSm80ILi8ELi1ELb0EN4cute5tupleIJNS5_1CILi128EEENS7_ILi64EEENS7_ILi192EEEEEELi192ENS_10bfloat16_tEfNS_4arch4Sm80ELb0ELb0ELb0ELb0ELb1ELb0ELb1ELb1EEENS1_21CollectiveEpilogueFwdINS6_IJS8_SA_S9_EEENS6_IJNS7_ILi1EEESI_SI_EEESC_SE_Li256ELb0ELb1ELb1ELb0EEENS1_19SingleTileSchedulerILb0ELb1ELb1ELi128EEEEEEEEEvNT_6ParamsE:
	.zero		1576


//--------------------- .nv.constant0._ZN7cutlass13device_kernelIN5flash19enable_sm80_to_sm89INS1_16FlashAttnFwdSm80INS1_25CollectiveMainloopFwdSm80ILi8ELi1ELb0EN4cute5tupleIJNS5_1CILi128EEENS7_ILi64EEENS7_ILi192EEEEEELi192ENS_10bfloat16_tEfNS_4arch4Sm80ELb0ELb0ELb0ELb1ELb1ELb0ELb1ELb1EEENS1_21CollectiveEpilogueFwdINS6_IJS8_SA_S9_EEENS6_IJNS7_ILi1EEESI_SI_EEESC_SE_Li256ELb1ELb1ELb1ELb0EEENS1_36VarlenDynamicPersistentTileSchedulerILi128ELi64ELi256ELi256ELb1ELb1ELb0ELb0ELb1ELb1EEEEEEEEEvNT_6ParamsE --------------------------
	.section	.nv.constant0._ZN7cutlass13device_kernelIN5flash19enable_sm80_to_sm89INS1_16FlashAttnFwdSm80INS1_25CollectiveMainloopFwdSm80ILi8ELi1ELb0EN4cute5tupleIJNS5_1CILi128EEENS7_ILi64EEENS7_ILi192EEEEEELi192ENS_10bfloat16_tEfNS_4arch4Sm80ELb0ELb0ELb0ELb1ELb1ELb0ELb1ELb1EEENS1_21CollectiveEpilogueFwdINS6_IJS8_SA_S9_EEENS6_IJNS7_ILi1EEESI_SI_EEESC_SE_Li256ELb1ELb1ELb1ELb0EEENS1_36VarlenDynamicPersistentTileSchedulerILi128ELi64ELi256ELi256ELb1ELb1ELb0ELb0ELb1ELb1EEEEEEEEEvNT_6ParamsE,"a",@progbits
	.sectionflags	@""
	.align	4
.nv.constant0._ZN7cutlass13device_kernelIN5flash19enable_sm80_to_sm89INS1_16FlashAttnFwdSm80INS1_25CollectiveMainloopFwdSm80ILi8ELi1ELb0EN4cute5tupleIJNS5_1CILi128EEENS7_ILi64EEENS7_ILi192EEEEEELi192ENS_10bfloat16_tEfNS_4arch4Sm80ELb0ELb0ELb0ELb1ELb1ELb0ELb1ELb1EEENS1_21CollectiveEpilogueFwdINS6_IJS8_SA_S9_EEENS6_IJNS7_ILi1EEESI_SI_EEESC_SE_Li256ELb1ELb1ELb1ELb0EEENS1_36VarlenDynamicPersistentTileSchedulerILi128ELi64ELi256ELi256ELb1ELb1ELb0ELb0ELb1ELb1EEEEEEEEEvNT_6ParamsE:
	.zero		1608


//--------------------- .nv.constant0._ZN7cutlass13device_kernelIN5flash19enable_sm80_to_sm89INS1_16FlashAttnFwdSm80INS1_25CollectiveMainloopFwdSm80ILi8ELi1ELb0EN4cute5tupleIJNS5_1CILi128EEENS7_ILi64EEENS7_ILi192EEEEEELi192ENS_10bfloat16_tEfNS_4arch4Sm80ELb0ELb0ELb0ELb1ELb1ELb1ELb1ELb1EEENS1_21CollectiveEpilogueFwdINS6_IJS8_SA_S9_EEENS6_IJNS7_ILi1EEESI_SI_EEESC_SE_Li256ELb1ELb1ELb1ELb0EEENS1_36VarlenDynamicPersistentTileSchedulerILi128ELi64ELi256ELi256ELb1ELb1ELb0ELb0ELb1ELb1EEEEEEEEEvNT_6ParamsE --------------------------
	.section	.nv.constant0._ZN7cutlass13device_kernelIN5flash19enable_sm80_to_sm89INS1_16FlashAttnFwdSm80INS1_25CollectiveMainloopFwdSm80ILi8ELi1ELb0EN4cute5tupleIJNS5_1CILi128EEENS7_ILi64EEENS7_ILi192EEEEEELi192ENS_10bfloat16_tEfNS_4arch4Sm80ELb0ELb0ELb0ELb1ELb1ELb1ELb1ELb1EEENS1_21CollectiveEpilogueFwdINS6_IJS8_SA_S9_EEENS6_IJNS7_ILi1EEESI_SI_EEESC_SE_Li256ELb1ELb1ELb1ELb0EEENS1_36VarlenDynamicPersistentTileSchedulerILi128ELi64ELi256ELi256ELb1ELb1ELb0ELb0ELb1ELb1EEEEEEEEEvNT_6ParamsE,"a",@progbits
	.sectionflags	@""
	.align	4
.nv.constant0._ZN7cutlass13device_kernelIN5flash19enable_sm80_to_sm89INS1_16FlashAttnFwdSm80INS1_25CollectiveMainloopFwdSm80ILi8ELi1ELb0EN4cute5tupleIJNS5_1CILi128EEENS7_ILi64EEENS7_ILi192EEEEEELi192ENS_10bfloat16_tEfNS_4arch4Sm80ELb0ELb0ELb0ELb1ELb1ELb1ELb1ELb1EEENS1_21CollectiveEpilogueFwdINS6_IJS8_SA_S9_EEENS6_IJNS7_ILi1EEESI_SI_EEESC_SE_Li256ELb1ELb1ELb1ELb0EEENS1_36VarlenDynamicPersistentTileSchedulerILi128ELi64ELi256ELi256ELb1ELb1ELb0ELb0ELb1ELb1EEEEEEEEEvNT_6ParamsE:
	.zero		1608


//--------------------- .nv.constant0._ZN7cutlass13device_kernelIN5flash19enable_sm80_to_sm89INS1_16FlashAttnFwdSm80INS1_25CollectiveMainloopFwdSm80ILi8ELi1ELb0EN4cute5tupleIJNS5_1CILi128EEENS7_ILi64EEENS7_ILi192EEEEEELi192ENS_10bfloat16_tEfNS_4arch4Sm80ELb0ELb1ELb0ELb0ELb1ELb0ELb1ELb1EEENS1_21CollectiveEpilogueFwdINS6_IJS8_SA_S9_EEENS6_IJNS7_ILi1EEESI_SI_EEESC_SE_Li256ELb0ELb1ELb1ELb0EEENS1_19SingleTileSchedulerILb0ELb1ELb1ELi128EEEEEEEEEvNT_6ParamsE --------------------------
	.section	.nv.constant0._ZN7cutlass13device_kernelIN5flash19enable_sm80_to_sm89INS1_16FlashAttnFwdSm80INS1_25CollectiveMainloopFwdSm80ILi8ELi1ELb0EN4cute5tupleIJNS5_1CILi128EEENS7_ILi64EEENS7_ILi192EEEEEELi192ENS_10bfloat16_tEfNS_4arch4Sm80ELb0ELb1ELb0ELb0ELb1ELb0ELb1ELb1EEENS1_21CollectiveEpilogueFwdINS6_IJS8_SA_S9_EEENS6_IJNS7_ILi1EEESI_SI_EEESC_SE_Li256ELb0ELb1ELb1ELb0EEENS1_19SingleTileSchedulerILb0ELb1ELb1ELi128EEEEEEEEEvNT_6ParamsE,"a",@progbits
	.sectionflags	@""
	.align	4
.nv.constant0._ZN7cutlass13device_kernelIN5flash19enable_sm80_to_sm89INS1_16FlashAttnFwdSm80INS1_25CollectiveMainloopFwdSm80ILi8ELi1ELb0EN4cute5tupleIJNS5_1CILi128EEENS7_ILi64EEENS7_ILi192EEEEEELi192ENS_10bfloat16_tEfNS_4arch4Sm80ELb0ELb1ELb0ELb0ELb1ELb0ELb1ELb1EEENS1_21CollectiveEpilogueFwdINS6_IJS8_SA_S9_EEENS6_IJNS7_ILi1EEESI_SI_EEESC_SE_Li256ELb0ELb1ELb1ELb0EEENS1_19SingleTileSchedulerILb0ELb1ELb1ELi128EEEEEEEEEvNT_6ParamsE:
	.zero		1576


//--------------------- .nv.constant0._ZN7cutlass13device_kernelIN5flash19enable_sm80_to_sm89INS1_16FlashAttnFwdSm80INS1_25CollectiveMainloopFwdSm80ILi8ELi1ELb0EN4cute5tupleIJNS5_1CILi128EEENS7_ILi64EEENS7_ILi192EEEEEELi192ENS_10bfloat16_tEfNS_4arch4Sm80ELb0ELb1ELb0ELb1ELb1ELb0ELb1ELb1EEENS1_21CollectiveEpilogueFwdINS6_IJS8_SA_S9_EEENS6_IJNS7_ILi1EEESI_SI_EEESC_SE_Li256ELb1ELb1ELb1ELb0EEENS1_36VarlenDynamicPersistentTileSchedulerILi128ELi64ELi256ELi256ELb1ELb1ELb0ELb1ELb0ELb1EEEEEEEEEvNT_6ParamsE --------------------------
	.section	.nv.constant0._ZN7cutlass13device_kernelIN5flash19enable_sm80_to_sm89INS1_16FlashAttnFwdSm80INS1_25CollectiveMainloopFwdSm80ILi8ELi1ELb0EN4cute5tupleIJNS5_1CILi128EEENS7_ILi64EEENS7_ILi192EEEEEELi192ENS_10bfloat16_tEfNS_4arch4Sm80ELb0ELb1ELb0ELb1ELb1ELb0ELb1ELb1EEENS1_21CollectiveEpilogueFwdINS6_IJS8_SA_S9_EEENS6_IJNS7_ILi1EEESI_SI_EEESC_SE_Li256ELb1ELb1ELb1ELb0EEENS1_36VarlenDynamicPersistentTileSchedulerILi128ELi64ELi256ELi256ELb1ELb1ELb0ELb1ELb0ELb1EEEEEEEEEvNT_6ParamsE,"a",@progbits
	.sectionflags	@""
	.align	4
.nv.constant0._ZN7cutlass13device_kernelIN5flash19enable_sm80_to_sm89INS1_16FlashAttnFwdSm80INS1_25CollectiveMainloopFwdSm80ILi8ELi1ELb0EN4cute5tupleIJNS5_1CILi128EEENS7_ILi64EEENS7_ILi192EEEEEELi192ENS_10bfloat16_tEfNS_4arch4Sm80ELb0ELb1ELb0ELb1ELb1ELb0ELb1ELb1EEENS1_21CollectiveEpilogueFwdINS6_IJS8_SA_S9_EEENS6_IJNS7_ILi1EEESI_SI_EEESC_SE_Li256ELb1ELb1ELb1ELb0EEENS1_36VarlenDynamicPersistentTileSchedulerILi128ELi64ELi256ELi256ELb1ELb1ELb0ELb1ELb0ELb1EEEEEEEEEvNT_6ParamsE:
	.zero		1608


//--------------------- .nv.constant0._ZN7cutlass13device_kernelIN5flash19enable_sm80_to_sm89INS1_16FlashAttnFwdSm80INS1_25CollectiveMainloopFwdSm80ILi8ELi1ELb0EN4cute5tupleIJNS5_1CILi128EEENS7_ILi64EEENS7_ILi192EEEEEELi192ENS_10bfloat16_tEfNS_4arch4Sm80ELb0ELb1ELb0ELb1ELb1ELb1ELb1ELb1EEENS1_21CollectiveEpilogueFwdINS6_IJS8_SA_S9_EEENS6_IJNS7_ILi1EEESI_SI_EEESC_SE_Li256ELb1ELb1ELb1ELb0EEENS1_36VarlenDynamicPersistentTileSchedulerILi128ELi64ELi256ELi256ELb1ELb1ELb0ELb1ELb0ELb1EEEEEEEEEvNT_6ParamsE --------------------------
	.section	.nv.constant0._ZN7cutlass13device_kernelIN5flash19enable_sm80_to_sm89INS1_16FlashAttnFwdSm80INS1_25CollectiveMainloopFwdSm80ILi8ELi1ELb0EN4cute5tupleIJNS5_1CILi128EEENS7_ILi64EEENS7_ILi192EEEEEELi192ENS_10bfloat16_tEfNS_4arch4Sm80ELb0ELb1ELb0ELb1ELb1ELb1ELb1ELb1EEENS1_21CollectiveEpilogueFwdINS6_IJS8_SA_S9_EEENS6_IJNS7_ILi1EEESI_SI_EEESC_SE_Li256ELb1ELb1ELb1ELb0EEENS1_36VarlenDynamicPersistentTileSchedulerILi128ELi64ELi256ELi256ELb1ELb1ELb0ELb1ELb0ELb1EEEEEEEEEvNT_6ParamsE,"a",@progbits
	.sectionflags	@""
	.align	4
.nv.constant0._ZN7cutlass13device_kernelIN5flash19enable_sm80_to_sm89INS1_16FlashAttnFwdSm80INS1_25CollectiveMainloopFwdSm80ILi8ELi1ELb0EN4cute5tupleIJNS5_1CILi128EEENS7_ILi64EEENS7_ILi192EEEEEELi192ENS_10bfloat16_tEfNS_4arch4Sm80ELb0ELb1ELb0ELb1ELb1ELb1ELb1ELb1EEENS1_21CollectiveEpilogueFwdINS6_IJS8_SA_S9_EEENS6_IJNS7_ILi1EEESI_SI_EEESC_SE_Li256ELb1ELb1ELb1ELb0EEENS1_36VarlenDynamicPersistentTileSchedulerILi128ELi64ELi256ELi256ELb1ELb1ELb0ELb1ELb0ELb1EEEEEEEEEvNT_6ParamsE:
	.zero		1608


//--------------------- .nv.constant0._ZN7cutlass13device_kernelIN5flash19enable_sm80_to_sm89INS1_16FlashAttnFwdSm80INS1_25CollectiveMainloopFwdSm80ILi8ELi1ELb0EN4cute5tupleIJNS5_1CILi128EEENS7_ILi64EEENS7_ILi192EEEEEELi192ENS_10bfloat16_tEfNS_4arch4Sm80ELb1ELb0ELb0ELb0ELb1ELb0ELb1ELb1EEENS1_21CollectiveEpilogueFwdINS6_IJS8_SA_S9_EEENS6_IJNS7_ILi1EEESI_SI_EEESC_SE_Li256ELb0ELb1ELb1ELb0EEENS1_30DynamicPersistentTileSchedulerILi256ELi256ELb1ELb1ELb0EEEEEEEEEvNT_6ParamsE --------------------------
	.section	.nv.constant0._ZN7cutlass13device_kernelIN5flash19enable_sm80_to_sm89INS1_16FlashAttnFwdSm80INS1_25CollectiveMainloopFwdSm80ILi8ELi1ELb0EN4cute5tupleIJNS5_1CILi128EEENS7_ILi64EEENS7_ILi192EEEEEELi192ENS_10bfloat16_tEfNS_4arch4Sm80ELb1ELb0ELb0ELb0ELb1ELb0ELb1ELb1EEENS1_21CollectiveEpilogueFwdINS6_IJS8_SA_S9_EEENS6_IJNS7_ILi1EEESI_SI_EEESC_SE_Li256ELb0ELb1ELb1ELb0EEENS1_30DynamicPersistentTileSchedulerILi256ELi256ELb1ELb1ELb0EEEEEEEEEvNT_6ParamsE,"a",@progbits
	.sectionflags	@""
	.align	4
.nv.constant0._ZN7cutlass13device_kernelIN5flash19enable_sm80_to_sm89INS1_16FlashAttnFwdSm80INS1_25CollectiveMainloopFwdSm80ILi8ELi1ELb0EN4cute5tupleIJNS5_1CILi128EEENS7_ILi64EEENS7_ILi192EEEEEELi192ENS_10bfloat16_tEfNS_4arch4Sm80ELb1ELb0ELb0ELb0ELb1ELb0ELb1ELb1EEENS1_21CollectiveEpilogueFwdINS6_IJS8_SA_S9_EEENS6_IJNS7_ILi1EEESI_SI_EEESC_SE_Li256ELb0ELb1ELb1ELb0EEENS1_30DynamicPersistentTileSchedulerILi256ELi256ELb1ELb1ELb0EEEEEEEEEvNT_6ParamsE:
	.zero		1592


//--------------------- .nv.constant0._ZN7cutlass13device_kernelIN5flash19enable_sm80_to_sm89INS1_16FlashAttnFwdSm80INS1_25CollectiveMainloopFwdSm80ILi8ELi1ELb0EN4cute5tupleIJNS5_1CILi128EEENS7_ILi64EEENS7_ILi192EEEEEELi192ENS_10bfloat16_tEfNS_4arch4Sm80ELb1ELb0ELb0ELb1ELb1ELb0ELb1ELb1EEENS1_21CollectiveEpilogueFwdINS6_IJS8_SA_S9_EEENS6_IJNS7_ILi1EEESI_SI_EEESC_SE_Li256ELb1ELb1ELb1ELb0EEENS1_36VarlenDynamicPersistentTileSchedulerILi128ELi64ELi256ELi256ELb1ELb1ELb0ELb1ELb1ELb1EEEEEEEEEvNT_6ParamsE --------------------------
	.section	.nv.constant0._ZN7cutlass13device_kernelIN5flash19enable_sm80_to_sm89INS1_16FlashAttnFwdSm80INS1_25CollectiveMainloopFwdSm80ILi8ELi1ELb0EN4cute5tupleIJNS5_1CILi128EEENS7_ILi64EEENS7_ILi192EEEEEELi192ENS_10bfloat16_tEfNS_4arch4Sm80ELb1ELb0ELb0ELb1ELb1ELb0ELb1ELb1EEENS1_21CollectiveEpilogueFwdINS6_IJS8_SA_S9_EEENS6_IJNS7_ILi1EEESI_SI_EEESC_SE_Li256ELb1ELb1ELb1ELb0EEENS1_36VarlenDynamicPersistentTileSchedulerILi128ELi64ELi256ELi256ELb1ELb1ELb0ELb1ELb1ELb1EEEEEEEEEvNT_6ParamsE,"a",@progbits
	.sectionflags	@""
	.align	4
.nv.constant0._ZN7cutlass13device_kernelIN5flash19enable_sm80_to_sm89INS1_16FlashAttnFwdSm80INS1_25CollectiveMainloopFwdSm80ILi8ELi1ELb0EN4cute5tupleIJNS5_1CILi128EEENS7_ILi64EEENS7_ILi192EEEEEELi192ENS_10bfloat16_tEfNS_4arch4Sm80ELb1ELb0ELb0ELb1ELb1ELb0ELb1ELb1EEENS1_21CollectiveEpilogueFwdINS6_IJS8_SA_S9_EEENS6_IJNS7_ILi1EEESI_SI_EEESC_SE_Li256ELb1ELb1ELb1ELb0EEENS1_36VarlenDynamicPersistentTileSchedulerILi128ELi64ELi256ELi256ELb1ELb1ELb0ELb1ELb1ELb1EEEEEEEEEvNT_6ParamsE:
	.zero		1608


//--------------------- .nv.constant0._ZN7cutlass13device_kernelIN5flash19enable_sm80_to_sm89INS1_16FlashAttnFwdSm80INS1_25CollectiveMainloopFwdSm80ILi8ELi1ELb0EN4cute5tupleIJNS5_1CILi128EEENS7_ILi64EEENS7_ILi192EEEEEELi192ENS_10bfloat16_tEfNS_4arch4Sm80ELb1ELb0ELb0ELb1ELb1ELb1ELb1ELb1EEENS1_21CollectiveEpilogueFwdINS6_IJS8_SA_S9_EEENS6_IJNS7_ILi1EEESI_SI_EEESC_SE_Li256ELb1ELb1ELb1ELb0EEENS1_36VarlenDynamicPersistentTileSchedulerILi128ELi64ELi256ELi256ELb1ELb1ELb0ELb1ELb1ELb1EEEEEEEEEvNT_6ParamsE --------------------------
	.section	.nv.constant0._ZN7cutlass13device_kernelIN5flash19enable_sm80_to_sm89INS1_16FlashAttnFwdSm80INS1_25CollectiveMainloopFwdSm80ILi8ELi1ELb0EN4cute5tupleIJNS5_1CILi128EEENS7_ILi64EEENS7_ILi192EEEEEELi192ENS_10bfloat16_tEfNS_4arch4Sm80ELb1ELb0ELb0ELb1ELb1ELb1ELb1ELb1EEENS1_21CollectiveEpilogueFwdINS6_IJS8_SA_S9_EEENS6_IJNS7_ILi1EEESI_SI_EEESC_SE_Li256ELb1ELb1ELb1ELb0EEENS1_36VarlenDynamicPersistentTileSchedulerILi128ELi64ELi256ELi256ELb1ELb1ELb0ELb1ELb1ELb1EEEEEEEEEvNT_6ParamsE,"a",@progbits
	.sectionflags	@""
	.align	4
.nv.constant0._ZN7cutlass13device_kernelIN5flash19enable_sm80_to_sm89INS1_16FlashAttnFwdSm80INS1_25CollectiveMainloopFwdSm80ILi8ELi1ELb0EN4cute5tupleIJNS5_1CILi128EEENS7_ILi64EEENS7_ILi192EEEEEELi192ENS_10bfloat16_tEfNS_4arch4Sm80ELb1ELb0ELb0ELb1ELb1ELb1ELb1ELb1EEENS1_21CollectiveEpilogueFwdINS6_IJS8_SA_S9_EEENS6_IJNS7_ILi1EEESI_SI_EEESC_SE_Li256ELb1ELb1ELb1ELb0EEENS1_36VarlenDynamicPersistentTileSchedulerILi128ELi64ELi256ELi256ELb1ELb1ELb0ELb1ELb1ELb1EEEEEEEEEvNT_6ParamsE:
	.zero		1608


//--------------------- .nv.constant0._ZN7cutlass13device_kernelIN5flash19enable_sm80_to_sm89INS1_16FlashAttnFwdSm80INS1_25CollectiveMainloopFwdSm80ILi8ELi2ELb0EN4cute5tupleIJNS5_1CILi128EEENS7_ILi64EEENS7_ILi192EEEEEELi192ENS_10bfloat16_tEfNS_4arch4Sm80ELb0ELb0ELb0ELb0ELb1ELb0ELb1ELb1EEENS1_21CollectiveEpilogueFwdINS6_IJS8_SA_S9_EEENS6_IJNS7_ILi1EEESI_SI_EEESC_SE_Li256ELb0ELb1ELb1ELb0EEENS1_19SingleTileSchedulerILb0ELb1ELb1ELi128EEEEEEEEEvNT_6ParamsE --------------------------
	.section	.nv.constant0._ZN7cutlass13device_kernelIN5flash19enable_sm80_to_sm89INS1_16FlashAttnFwdSm80INS1_25CollectiveMainloopFwdSm80ILi8ELi2ELb0EN4cute5tupleIJNS5_1CILi128EEENS7_ILi64EEENS7_ILi192EEEEEELi192ENS_10bfloat16_tEfNS_4arch4Sm80ELb0ELb0ELb0ELb0ELb1ELb0ELb1ELb1EEENS1_21CollectiveEpilogueFwdINS6_IJS8_SA_S9_EEENS6_IJNS7_ILi1EEESI_SI_EEESC_SE_Li256ELb0ELb1ELb1ELb0EEENS1_19SingleTileSchedulerILb0ELb1ELb1ELi128EEEEEEEEEvNT_6ParamsE,"a",@progbits
	.sectionflags	@""
	.align	4
.nv.constant0._ZN7cutlass13device_kernelIN5flash19enable_sm80_to_sm89INS1_16FlashAttnFwdSm80INS1_25CollectiveMainloopFwdSm80ILi8ELi2ELb0EN4cute5tupleIJNS5_1CILi128EEENS7_ILi64EEENS7_ILi192EEEEEELi192ENS_10bfloat16_tEfNS_4arch4Sm80ELb0ELb0ELb0ELb0ELb1ELb0ELb1ELb1EEENS1_21CollectiveEpilogueFwdINS6_IJS8_SA_S9_EEENS6_IJNS7_ILi1EEESI_SI_EEESC_SE_Li256ELb0ELb1ELb1ELb0EEENS1_19SingleTileSchedulerILb0ELb1ELb1ELi128EEEEEEEEEvNT_6ParamsE:
	.zero		1576


//--------------------- .nv.constant0._ZN7cutlass13device_kernelIN5flash19enable_sm80_to_sm89INS1_16FlashAttnFwdSm80INS1_25CollectiveMainloopFwdSm80ILi8ELi2ELb0EN4cute5tupleIJNS5_1CILi128EEENS7_ILi64EEENS7_ILi192EEEEEELi192ENS_10bfloat16_tEfNS_4arch4Sm80ELb0ELb0ELb0ELb1ELb1ELb0ELb1ELb1EEENS1_21CollectiveEpilogueFwdINS6_IJS8_SA_S9_EEENS6_IJNS7_ILi1EEESI_SI_EEESC_SE_Li256ELb1ELb1ELb1ELb0EEENS1_36VarlenDynamicPersistentTileSchedulerILi128ELi64ELi256ELi256ELb1ELb1ELb0ELb0ELb1ELb1EEEEEEEEEvNT_6ParamsE --------------------------
	.section	.nv.constant0._ZN7cutlass13device_kernelIN5flash19enable_sm80_to_sm89INS1_16FlashAttnFwdSm80INS1_25CollectiveMainloopFwdSm80ILi8ELi2ELb0EN4cute5tupleIJNS5_1CILi128EEENS7_ILi64EEENS7_ILi192EEEEEELi192ENS_10bfloat16_tEfNS_4arch4Sm80ELb0ELb0ELb0ELb1ELb1ELb0ELb1ELb1EEENS1_21CollectiveEpilogueFwdINS6_IJS8_SA_S9_EEENS6_IJNS7_ILi1EEESI_SI_EEESC_SE_Li256ELb1ELb1ELb1ELb0EEENS1_36VarlenDynamicPersistentTileSchedulerILi128ELi64ELi256ELi256ELb1ELb1ELb0ELb0ELb1ELb1EEEEEEEEEvNT_6ParamsE,"a",@progbits
	.sectionflags	@""
	.align	4
.nv.constant0._ZN7cutlass13device_kernelIN5flash19enable_sm80_to_sm89INS1_16FlashAttnFwdSm80INS1_25CollectiveMainloopFwdSm80ILi8ELi2ELb0EN4cute5tupleIJNS5_1CILi128EEENS7_ILi64EEENS7_ILi192EEEEEELi192ENS_10bfloat16_tEfNS_4arch4Sm80ELb0ELb0ELb0ELb1ELb1ELb0ELb1ELb1EEENS1_21CollectiveEpilogueFwdINS6_IJS8_SA_S9_EEENS6_IJNS7_ILi1EEESI_SI_EEESC_SE_Li256ELb1ELb1ELb1ELb0EEENS1_36VarlenDynamicPersistentTileSchedulerILi128ELi64ELi256ELi256ELb1ELb1ELb0ELb0ELb1ELb1EEEEEEEEEvNT_6ParamsE:
	.zero		1608


//--------------------- .nv.constant0._ZN7cutlass13device_kernelIN5flash19enable_sm80_to_sm89INS1_16FlashAttnFwdSm80INS1_25CollectiveMainloopFwdSm80ILi8ELi2ELb0EN4cute5tupleIJNS5_1CILi128EEENS7_ILi64EEENS7_ILi192EEEEEELi192ENS_10bfloat16_tEfNS_4arch4Sm80ELb0ELb0ELb0ELb1ELb1ELb1ELb1ELb1EEENS1_21CollectiveEpilogueFwdINS6_IJS8_SA_S9_EEENS6_IJNS7_ILi1EEESI_SI_EEESC_SE_Li256ELb1ELb1ELb1ELb0EEENS1_36VarlenDynamicPersistentTileSchedulerILi128ELi64ELi256ELi256ELb1ELb1ELb0ELb0ELb1ELb1EEEEEEEEEvNT_6ParamsE --------------------------
	.section	.nv.constant0._ZN7cutlass13device_kernelIN5flash19enable_sm80_to_sm89INS1_16FlashAttnFwdSm80INS1_25CollectiveMainloopFwdSm80ILi8ELi2ELb0EN4cute5tupleIJNS5_1CILi128EEENS7_ILi64EEENS7_ILi192EEEEEELi192ENS_10bfloat16_tEfNS_4arch4Sm80ELb0ELb0ELb0ELb1ELb1ELb1ELb1ELb1EEENS1_21CollectiveEpilogueFwdINS6_IJS8_SA_S9_EEENS6_IJNS7_ILi1EEESI_SI_EEESC_SE_Li256ELb1ELb1ELb1ELb0EEENS1_36VarlenDynamicPersistentTileSchedulerILi128ELi64ELi256ELi256ELb1ELb1ELb0ELb0ELb1ELb1EEEEEEEEEvNT_6ParamsE,"a",@progbits
	.sectionflags	@""
	.align	4
.nv.constant0._ZN7cutlass13device_kernelIN5flash19enable_sm80_to_sm89INS1_16FlashAttnFwdSm80INS1_25CollectiveMainloopFwdSm80ILi8ELi2ELb0EN4cute5tupleIJNS5_1CILi128EEENS7_ILi64EEENS7_ILi192EEEEEELi192ENS_10bfloat16_tEfNS_4arch4Sm80ELb0ELb0ELb0ELb1ELb1ELb1ELb1ELb1EEENS1_21CollectiveEpilogueFwdINS6_IJS8_SA_S9_EEENS6_IJNS7_ILi1EEESI_SI_EEESC_SE_Li256ELb1ELb1ELb1ELb0EEENS1_36VarlenDynamicPersistentTileSchedulerILi128ELi64ELi256ELi256ELb1ELb1ELb0ELb0ELb1ELb1EEEEEEEEEvNT_6ParamsE:
	.zero		1608


//--------------------- .nv.constant0._ZN7cutlass13device_kernelIN5flash19enable_sm80_to_sm89INS1_16FlashAttnFwdSm80INS1_25CollectiveMainloopFwdSm80ILi8ELi2ELb0EN4cute5tupleIJNS5_1CILi128EEENS7_ILi64EEENS7_ILi192EEEEEELi192ENS_10bfloat16_tEfNS_4arch4Sm80ELb0ELb1ELb0ELb0ELb1ELb0ELb1ELb1EEENS1_21CollectiveEpilogueFwdINS6_IJS8_SA_S9_EEENS6_IJNS7_ILi1EEESI_SI_EEESC_SE_Li256ELb0ELb1ELb1ELb0EEENS1_19SingleTileSchedulerILb0ELb1ELb1ELi128EEEEEEEEEvNT_6ParamsE --------------------------
	.section	.nv.constant0._ZN7cutlass13device_kernelIN5flash19enable_sm80_to_sm89INS1_16FlashAttnFwdSm80INS1_25CollectiveMainloopFwdSm80ILi8ELi2ELb0EN4cute5tupleIJNS5_1CILi128EEENS7_ILi64EEENS7_ILi192EEEEEELi192ENS_10bfloat16_tEfNS_4arch4Sm80ELb0ELb1ELb0ELb0ELb1ELb0ELb1ELb1EEENS1_21CollectiveEpilogueFwdINS6_IJS8_SA_S9_EEENS6_IJNS7_ILi1EEESI_SI_EEESC_SE_Li256ELb0ELb1ELb1ELb0EEENS1_19SingleTileSchedulerILb0ELb1ELb1ELi128EEEEEEEEEvNT_6ParamsE,"a",@progbits
	.sectionflags	@""
	.align	4
.nv.constant0._ZN7cutlass13device_kernelIN5flash19enable_sm80_to_sm89INS1_16FlashAttnFwdSm80INS1_25CollectiveMainloopFwdSm80ILi8ELi2ELb0EN4cute5tupleIJNS5_1CILi128EEENS7_ILi64EEENS7_ILi192EEEEEELi192ENS_10bfloat16_tEfNS_4arch4Sm80ELb0ELb1ELb0ELb0ELb1ELb0ELb1ELb1EEENS1_21CollectiveEpilogueFwdINS6_IJS8_SA_S9_EEENS6_IJNS7_ILi1EEESI_SI_EEESC_SE_Li256ELb0ELb1ELb1ELb0EEENS1_19SingleTileSchedulerILb0ELb1ELb1ELi128EEEEEEEEEvNT_6ParamsE:
	.zero		1576


//--------------------- .nv.constant0._ZN7cutlass13device_kernelIN5flash19enable_sm80_to_sm89INS1_16FlashAttnFwdSm80INS1_25CollectiveMainloopFwdSm80ILi8ELi2ELb0EN4cute5tupleIJNS5_1CILi128EEENS7_ILi64EEENS7_ILi192EEEEEELi192ENS_10bfloat16_tEfNS_4arch4Sm80ELb0ELb1ELb0ELb1ELb1ELb0ELb1ELb1EEENS1_21CollectiveEpilogueFwdINS6_IJS8_SA_S9_EEENS6_IJNS7_ILi1EEESI_SI_EEESC_SE_Li256ELb1ELb1ELb1ELb0EEENS1_36VarlenDynamicPersistentTileSchedulerILi128ELi64ELi256ELi256ELb1ELb1ELb0ELb1ELb0ELb1EEEEEEEEEvNT_6ParamsE --------------------------
	.section	.nv.constant0._ZN7cutlass13device_kernelIN5flash19enable_sm80_to_sm89INS1_16FlashAttnFwdSm80INS1_25CollectiveMainloopFwdSm80ILi8ELi2ELb0EN4cute5tupleIJNS5_1CILi128EEENS7_ILi64EEENS7_ILi192EEEEEELi192ENS_10bfloat16_tEfNS_4arch4Sm80ELb0ELb1ELb0ELb1ELb1ELb0ELb1ELb1EEENS1_21CollectiveEpilogueFwdINS6_IJS8_SA_S9_EEENS6_IJNS7_ILi1EEESI_SI_EEESC_SE_Li256ELb1ELb1ELb1ELb0EEENS1_36VarlenDynamicPersistentTileSchedulerILi128ELi64ELi256ELi256ELb1ELb1ELb0ELb1ELb0ELb1EEEEEEEEEvNT_6ParamsE,"a",@progbits
	.sectionflags	@""
	.align	4
.nv.constant0._ZN7cutlass13device_kernelIN5flash19enable_sm80_to_sm89INS1_16FlashAttnFwdSm80INS1_25CollectiveMainloopFwdSm80ILi8ELi2ELb0EN4cute5tupleIJNS5_1CILi128EEENS7_ILi64EEENS7_ILi192EEEEEELi192ENS_10bfloat16_tEfNS_4arch4Sm80ELb0ELb1ELb0ELb1ELb1ELb0ELb1ELb1EEENS1_21CollectiveEpilogueFwdINS6_IJS8_SA_S9_EEENS6_IJNS7_ILi1EEESI_SI_EEESC_SE_Li256ELb1ELb1ELb1ELb0EEENS1_36VarlenDynamicPersistentTileSchedulerILi128ELi64ELi256ELi256ELb1ELb1ELb0ELb1ELb0ELb1EEEEEEEEEvNT_6ParamsE:
	.zero		1608


//--------------------- .nv.constant0._ZN7cutlass13device_kernelIN5flash19enable_sm80_to_sm89INS1_16FlashAttnFwdSm80INS1_25CollectiveMainloopFwdSm80ILi8ELi2ELb0EN4cute5tupleIJNS5_1CILi128EEENS7_ILi64EEENS7_ILi192EEEEEELi192ENS_10bfloat16_tEfNS_4arch4Sm80ELb0ELb1ELb0ELb1ELb1ELb1ELb1ELb1EEENS1_21CollectiveEpilogueFwdINS6_IJS8_SA_S9_EEENS6_IJNS7_ILi1EEESI_SI_EEESC_SE_Li256ELb1ELb1ELb1ELb0EEENS1_36VarlenDynamicPersistentTileSchedulerILi128ELi64ELi256ELi256ELb1ELb1ELb0ELb1ELb0ELb1EEEEEEEEEvNT_6ParamsE --------------------------
	.section	.nv.constant0._ZN7cutlass13device_kernelIN5flash19enable_sm80_to_sm89INS1_16FlashAttnFwdSm80INS1_25CollectiveMainloopFwdSm80ILi8ELi2ELb0EN4cute5tupleIJNS5_1CILi128EEENS7_ILi64EEENS7_ILi192EEEEEELi192ENS_10bfloat16_tEfNS_4arch4Sm80ELb0ELb1ELb0ELb1ELb1ELb1ELb1ELb1EEENS1_21CollectiveEpilogueFwdINS6_IJS8_SA_S9_EEENS6_IJNS7_ILi1EEESI_SI_EEESC_SE_Li256ELb1ELb1ELb1ELb0EEENS1_36VarlenDynamicPersistentTileSchedulerILi128ELi64ELi256ELi256ELb1ELb1ELb0ELb1ELb0ELb1EEEEEEEEEvNT_6ParamsE,"a",@progbits
	.sectionflags	@""
	.align	4
.nv.constant0._ZN7cutlass13device_kernelIN5flash19enable_sm80_to_sm89INS1_16FlashAttnFwdSm80INS1_25CollectiveMainloopFwdSm80ILi8ELi2ELb0EN4cute5tupleIJNS5_1CILi128EEENS7_ILi64EEENS7_ILi192EEEEEELi192ENS_10bfloat16_tEfNS_4arch4Sm80ELb0ELb1ELb0ELb1ELb1ELb1ELb1ELb1EEENS1_21CollectiveEpilogueFwdINS6_IJS8_SA_S9_EEENS6_IJNS7_ILi1EEESI_SI_EEESC_SE_Li256ELb1ELb1ELb1ELb0EEENS1_36VarlenDynamicPersistentTileSchedulerILi128ELi64ELi256ELi256ELb1ELb1ELb0ELb1ELb0ELb1EEEEEEEEEvNT_6ParamsE:
	.zero		1608


//--------------------- .nv.constant0._ZN7cutlass13device_kernelIN5flash19enable_sm80_to_sm89INS1_16FlashAttnFwdSm80INS1_25CollectiveMainloopFwdSm80ILi8ELi2ELb0EN4cute5tupleIJNS5_1CILi128EEENS7_ILi64EEENS7_ILi192EEEEEELi192ENS_10bfloat16_tEfNS_4arch4Sm80ELb1ELb0ELb0ELb0ELb1ELb0ELb1ELb1EEENS1_21CollectiveEpilogueFwdINS6_IJS8_SA_S9_EEENS6_IJNS7_ILi1EEESI_SI_EEESC_SE_Li256ELb0ELb1ELb1ELb0EEENS1_30DynamicPersistentTileSchedulerILi256ELi256ELb1ELb1ELb0EEEEEEEEEvNT_6ParamsE --------------------------
	.section	.nv.constant0._ZN7cutlass13device_kernelIN5flash19enable_sm80_to_sm89INS1_16FlashAttnFwdSm80INS1_25CollectiveMainloopFwdSm80ILi8ELi2ELb0EN4cute5tupleIJNS5_1CILi128EEENS7_ILi64EEENS7_ILi192EEEEEELi192ENS_10bfloat16_tEfNS_4arch4Sm80ELb1ELb0ELb0ELb0ELb1ELb0ELb1ELb1EEENS1_21CollectiveEpilogueFwdINS6_IJS8_SA_S9_EEENS6_IJNS7_ILi1EEESI_SI_EEESC_SE_Li256ELb0ELb1ELb1ELb0EEENS1_30DynamicPersistentTileSchedulerILi256ELi256ELb1ELb1ELb0EEEEEEEEEvNT_6ParamsE,"a",@progbits
	.sectionflags	@""
	.align	4
.nv.constant0._ZN7cutlass13device_kernelIN5flash19enable_sm80_to_sm89INS1_16FlashAttnFwdSm80INS1_25CollectiveMainloopFwdSm80ILi8ELi2ELb0EN4cute5tupleIJNS5_1CILi128EEENS7_ILi64EEENS7_ILi192EEEEEELi192ENS_10bfloat16_tEfNS_4arch4Sm80ELb1ELb0ELb0ELb0ELb1ELb0ELb1ELb1EEENS1_21CollectiveEpilogueFwdINS6_IJS8_SA_S9_EEENS6_IJNS7_ILi1EEESI_SI_EEESC_SE_Li256ELb0ELb1ELb1ELb0EEENS1_30DynamicPersistentTileSchedulerILi256ELi256ELb1ELb1ELb0EEEEEEEEEvNT_6ParamsE:
	.zero		1592


//--------------------- .nv.constant0._ZN7cutlass13device_kernelIN5flash19enable_sm80_to_sm89INS1_16FlashAttnFwdSm80INS1_25CollectiveMainloopFwdSm80ILi8ELi2ELb0EN4cute5tupleIJNS5_1CILi128EEENS7_ILi64EEENS7_ILi192EEEEEELi192ENS_10bfloat16_tEfNS_4arch4Sm80ELb1ELb0ELb0ELb1ELb1ELb0ELb1ELb1EEENS1_21CollectiveEpilogueFwdINS6_IJS8_SA_S9_EEENS6_IJNS7_ILi1EEESI_SI_EEESC_SE_Li256ELb1ELb1ELb1ELb0EEENS1_36VarlenDynamicPersistentTileSchedulerILi128ELi64ELi256ELi256ELb1ELb1ELb0ELb1ELb1ELb1EEEEEEEEEvNT_6ParamsE --------------------------
	.section	.nv.constant0._ZN7cutlass13device_kernelIN5flash19enable_sm80_to_sm89INS1_16FlashAttnFwdSm80INS1_25CollectiveMainloopFwdSm80ILi8ELi2ELb0EN4cute5tupleIJNS5_1CILi128EEENS7_ILi64EEENS7_ILi192EEEEEELi192ENS_10bfloat16_tEfNS_4arch4Sm80ELb1ELb0ELb0ELb1ELb1ELb0ELb1ELb1EEENS1_21CollectiveEpilogueFwdINS6_IJS8_SA_S9_EEENS6_IJNS7_ILi1EEESI_SI_EEESC_SE_Li256ELb1ELb1ELb1ELb0EEENS1_36VarlenDynamicPersistentTileSchedulerILi128ELi64ELi256ELi256ELb1ELb1ELb0ELb1ELb1ELb1EEEEEEEEEvNT_6ParamsE,"a",@progbits
	.sectionflags	@""
	.align	4
.nv.constant0._ZN7cutlass13device_kernelIN5flash19enable_sm80_to_sm89INS1_16FlashAttnFwdSm80INS1_25CollectiveMainloopFwdSm80ILi8ELi2ELb0EN4cute5tupleIJNS5_1CILi128EEENS7_ILi64EEENS7_ILi192EEEEEELi192ENS_10bfloat16_tEfNS_4arch4Sm80ELb1ELb0ELb0ELb1ELb1ELb0ELb1ELb1EEENS1_21CollectiveEpilogueFwdINS6_IJS8_SA_S9_EEENS6_IJNS7_ILi1EEESI_SI_EEESC_SE_Li256ELb1ELb1ELb1ELb0EEENS1_36VarlenDynamicPersistentTileSchedulerILi128ELi64ELi256ELi256ELb1ELb1ELb0ELb1ELb1ELb1EEEEEEEEEvNT_6ParamsE:
	.zero		1608


//--------------------- .nv.constant0._ZN7cutlass13device_kernelIN5flash19enable_sm80_to_sm89INS1_16FlashAttnFwdSm80INS1_25CollectiveMainloopFwdSm80ILi8ELi2ELb0EN4cute5tupleIJNS5_1CILi128EEENS7_ILi64EEENS7_ILi192EEEEEELi192ENS_10bfloat16_tEfNS_4arch4Sm80ELb1ELb0ELb0ELb1ELb1ELb1ELb1ELb1EEENS1_21CollectiveEpilogueFwdINS6_IJS8_SA_S9_EEENS6_IJNS7_ILi1EEESI_SI_EEESC_SE_Li256ELb1ELb1ELb1ELb0EEENS1_36VarlenDynamicPersistentTileSchedulerILi128ELi64ELi256ELi256ELb1ELb1ELb0ELb1ELb1ELb1EEEEEEEEEvNT_6ParamsE --------------------------
	.section	.nv.constant0._ZN7cutlass13device_kernelIN5flash19enable_sm80_to_sm89INS1_16FlashAttnFwdSm80INS1_25CollectiveMainloopFwdSm80ILi8ELi2ELb0EN4cute5tupleIJNS5_1CILi128EEENS7_ILi64EEENS7_ILi192EEEEEELi192ENS_10bfloat16_tEfNS_4arch4Sm80ELb1ELb0ELb0ELb1ELb1ELb1ELb1ELb1EEENS1_21CollectiveEpilogueFwdINS6_IJS8_SA_S9_EEENS6_IJNS7_ILi1EEESI_SI_EEESC_SE_Li256ELb1ELb1ELb1ELb0EEENS1_36VarlenDynamicPersistentTileSchedulerILi128ELi64ELi256ELi256ELb1ELb1ELb0ELb1ELb1ELb1EEEEEEEEEvNT_6ParamsE,"a",@progbits
	.sectionflags	@""
	.align	4
.nv.constant0._ZN7cutlass13device_kernelIN5flash19enable_sm80_to_sm89INS1_16FlashAttnFwdSm80INS1_25CollectiveMainloopFwdSm80ILi8ELi2ELb0EN4cute5tupleIJNS5_1CILi128EEENS7_ILi64EEENS7_ILi192EEEEEELi192ENS_10bfloat16_tEfNS_4arch4Sm80ELb1ELb0ELb0ELb1ELb1ELb1ELb1ELb1EEENS1_21CollectiveEpilogueFwdINS6_IJS8_SA_S9_EEENS6_IJNS7_ILi1EEESI_SI_EEESC_SE_Li256ELb1ELb1ELb1ELb0EEENS1_36VarlenDynamicPersistentTileSchedulerILi128ELi64ELi256ELi256ELb1ELb1ELb0ELb1ELb1ELb1EEEEEEEEEvNT_6ParamsE:
	.zero		1608


//--------------------- SYMBOLS --------------------------

	.type		.nv.reservedSmem.offset0,@object
	.size		.nv.reservedSmem.offset0,0x4
